//
// Generated by NVIDIA NVVM Compiler
//
// Compiler Build ID: CL-36424714
// Cuda compilation tools, release 13.0, V13.0.88
// Based on NVVM 20.0.0
//

.version 9.0
.target sm_100
.address_size 64

	// .globl	_Z7swishfnPKfPfm

.visible .entry _Z7swishfnPKfPfm(
	.param .u64 .ptr .align 1 _Z7swishfnPKfPfm_param_0,
	.param .u64 .ptr .align 1 _Z7swishfnPKfPfm_param_1,
	.param .u64 _Z7swishfnPKfPfm_param_2
)
{
	.reg .pred 	%p<10>;
	.reg .b32 	%r<10>;
	.reg .b32 	%f<106>;
	.reg .b64 	%rd<60>;

	ld.param.u64 	%rd28, [_Z7swishfnPKfPfm_param_0];
	ld.param.u64 	%rd29, [_Z7swishfnPKfPfm_param_1];
	ld.param.u64 	%rd27, [_Z7swishfnPKfPfm_param_2];
	cvta.to.global.u64 	%rd1, %rd29;
	cvta.to.global.u64 	%rd2, %rd28;
	mov.u32 	%r1, %ntid.x;
	mov.u32 	%r2, %ctaid.x;
	mov.u32 	%r3, %tid.x;
	mad.lo.s32 	%r4, %r1, %r2, %r3;
	cvt.u64.u32 	%rd3, %r4;
	mov.u32 	%r5, %nctaid.x;
	mul.lo.s32 	%r6, %r1, %r5;
	cvt.u64.u32 	%rd4, %r6;
	shr.u64 	%rd5, %rd27, 2;
	setp.le.u64 	%p1, %rd5, %rd3;
	@%p1 bra 	$L__BB0_10;
	add.s64 	%rd30, %rd4, %rd3;
	max.u64 	%rd31, %rd5, %rd30;
	setp.lt.u64 	%p2, %rd30, %rd5;
	selp.u64 	%rd6, 1, 0, %p2;
	add.s64 	%rd32, %rd30, %rd6;
	sub.s64 	%rd7, %rd31, %rd32;
	and.b64  	%rd33, %rd7, -4294967296;
	setp.ne.s64 	%p3, %rd33, 0;
	@%p3 bra 	$L__BB0_3;
	cvt.u32.u64 	%r7, %rd4;
	cvt.u32.u64 	%r8, %rd7;
	div.u32 	%r9, %r8, %r7;
	cvt.u64.u32 	%rd53, %r9;
	bra.uni 	$L__BB0_4;
$L__BB0_3:
	div.u64 	%rd53, %rd7, %rd4;
$L__BB0_4:
	add.s64 	%rd11, %rd53, %rd6;
	and.b64  	%rd34, %rd11, 3;
	setp.eq.s64 	%p4, %rd34, 3;
	mov.u64 	%rd57, %rd3;
	@%p4 bra 	$L__BB0_7;
	shl.b64 	%rd55, %rd3, 4;
	shl.b64 	%rd13, %rd4, 4;
	add.s64 	%rd35, %rd11, 1;
	and.b64  	%rd54, %rd35, 3;
	mov.u64 	%rd57, %rd3;
$L__BB0_6:
	.pragma "nounroll";
	add.s64 	%rd36, %rd2, %rd55;
	ld.global.nc.v4.f32 	{%f1, %f2, %f3, %f4}, [%rd36];
	mul.f32 	%f5, %f1, 0fBFB8AA3B;
	ex2.approx.f32 	%f6, %f5;
	mul.f32 	%f7, %f2, 0fBFB8AA3B;
	ex2.approx.f32 	%f8, %f7;
	mul.f32 	%f9, %f3, 0fBFB8AA3B;
	ex2.approx.f32 	%f10, %f9;
	mul.f32 	%f11, %f4, 0fBFB8AA3B;
	ex2.approx.f32 	%f12, %f11;
	add.f32 	%f13, %f6, 0f3F800000;
	div.rn.f32 	%f14, %f1, %f13;
	add.f32 	%f15, %f8, 0f3F800000;
	div.rn.f32 	%f16, %f2, %f15;
	add.f32 	%f17, %f10, 0f3F800000;
	div.rn.f32 	%f18, %f3, %f17;
	add.f32 	%f19, %f12, 0f3F800000;
	div.rn.f32 	%f20, %f4, %f19;
	add.s64 	%rd37, %rd1, %rd55;
	st.global.v4.f32 	[%rd37], {%f14, %f16, %f18, %f20};
	add.s64 	%rd57, %rd57, %rd4;
	add.s64 	%rd55, %rd55, %rd13;
	add.s64 	%rd54, %rd54, -1;
	setp.ne.s64 	%p5, %rd54, 0;
	@%p5 bra 	$L__BB0_6;
$L__BB0_7:
	setp.lt.u64 	%p6, %rd11, 3;
	@%p6 bra 	$L__BB0_10;
	shl.b64 	%rd41, %rd4, 4;
	shl.b64 	%rd48, %rd4, 2;
$L__BB0_9:
	shl.b64 	%rd38, %rd57, 4;
	add.s64 	%rd39, %rd2, %rd38;
	ld.global.nc.v4.f32 	{%f21, %f22, %f23, %f24}, [%rd39];
	mul.f32 	%f25, %f21, 0fBFB8AA3B;
	ex2.approx.f32 	%f26, %f25;
	mul.f32 	%f27, %f22, 0fBFB8AA3B;
	ex2.approx.f32 	%f28, %f27;
	mul.f32 	%f29, %f23, 0fBFB8AA3B;
	ex2.approx.f32 	%f30, %f29;
	mul.f32 	%f31, %f24, 0fBFB8AA3B;
	ex2.approx.f32 	%f32, %f31;
	add.f32 	%f33, %f26, 0f3F800000;
	div.rn.f32 	%f34, %f21, %f33;
	add.f32 	%f35, %f28, 0f3F800000;
	div.rn.f32 	%f36, %f22, %f35;
	add.f32 	%f37, %f30, 0f3F800000;
	div.rn.f32 	%f38, %f23, %f37;
	add.f32 	%f39, %f32, 0f3F800000;
	div.rn.f32 	%f40, %f24, %f39;
	add.s64 	%rd40, %rd1, %rd38;
	st.global.v4.f32 	[%rd40], {%f34, %f36, %f38, %f40};
	add.s64 	%rd42, %rd39, %rd41;
	ld.global.nc.v4.f32 	{%f41, %f42, %f43, %f44}, [%rd42];
	mul.f32 	%f45, %f41, 0fBFB8AA3B;
	ex2.approx.f32 	%f46, %f45;
	mul.f32 	%f47, %f42, 0fBFB8AA3B;
	ex2.approx.f32 	%f48, %f47;
	mul.f32 	%f49, %f43, 0fBFB8AA3B;
	ex2.approx.f32 	%f50, %f49;
	mul.f32 	%f51, %f44, 0fBFB8AA3B;
	ex2.approx.f32 	%f52, %f51;
	add.f32 	%f53, %f46, 0f3F800000;
	div.rn.f32 	%f54, %f41, %f53;
	add.f32 	%f55, %f48, 0f3F800000;
	div.rn.f32 	%f56, %f42, %f55;
	add.f32 	%f57, %f50, 0f3F800000;
	div.rn.f32 	%f58, %f43, %f57;
	add.f32 	%f59, %f52, 0f3F800000;
	div.rn.f32 	%f60, %f44, %f59;
	add.s64 	%rd43, %rd40, %rd41;
	st.global.v4.f32 	[%rd43], {%f54, %f56, %f58, %f60};
	add.s64 	%rd44, %rd42, %rd41;
	ld.global.nc.v4.f32 	{%f61, %f62, %f63, %f64}, [%rd44];
	mul.f32 	%f65, %f61, 0fBFB8AA3B;
	ex2.approx.f32 	%f66, %f65;
	mul.f32 	%f67, %f62, 0fBFB8AA3B;
	ex2.approx.f32 	%f68, %f67;
	mul.f32 	%f69, %f63, 0fBFB8AA3B;
	ex2.approx.f32 	%f70, %f69;
	mul.f32 	%f71, %f64, 0fBFB8AA3B;
	ex2.approx.f32 	%f72, %f71;
	add.f32 	%f73, %f66, 0f3F800000;
	div.rn.f32 	%f74, %f61, %f73;
	add.f32 	%f75, %f68, 0f3F800000;
	div.rn.f32 	%f76, %f62, %f75;
	add.f32 	%f77, %f70, 0f3F800000;
	div.rn.f32 	%f78, %f63, %f77;
	add.f32 	%f79, %f72, 0f3F800000;
	div.rn.f32 	%f80, %f64, %f79;
	add.s64 	%rd45, %rd43, %rd41;
	st.global.v4.f32 	[%rd45], {%f74, %f76, %f78, %f80};
	add.s64 	%rd46, %rd44, %rd41;
	ld.global.nc.v4.f32 	{%f81, %f82, %f83, %f84}, [%rd46];
	mul.f32 	%f85, %f81, 0fBFB8AA3B;
	ex2.approx.f32 	%f86, %f85;
	mul.f32 	%f87, %f82, 0fBFB8AA3B;
	ex2.approx.f32 	%f88, %f87;
	mul.f32 	%f89, %f83, 0fBFB8AA3B;
	ex2.approx.f32 	%f90, %f89;
	mul.f32 	%f91, %f84, 0fBFB8AA3B;
	ex2.approx.f32 	%f92, %f91;
	add.f32 	%f93, %f86, 0f3F800000;
	div.rn.f32 	%f94, %f81, %f93;
	add.f32 	%f95, %f88, 0f3F800000;
	div.rn.f32 	%f96, %f82, %f95;
	add.f32 	%f97, %f90, 0f3F800000;
	div.rn.f32 	%f98, %f83, %f97;
	add.f32 	%f99, %f92, 0f3F800000;
	div.rn.f32 	%f100, %f84, %f99;
	add.s64 	%rd47, %rd45, %rd41;
	st.global.v4.f32 	[%rd47], {%f94, %f96, %f98, %f100};
	add.s64 	%rd57, %rd48, %rd57;
	setp.lt.u64 	%p7, %rd57, %rd5;
	@%p7 bra 	$L__BB0_9;
$L__BB0_10:
	and.b64  	%rd49, %rd27, -4;
	add.s64 	%rd59, %rd49, %rd3;
	setp.ge.u64 	%p8, %rd59, %rd27;
	@%p8 bra 	$L__BB0_12;
$L__BB0_11:
	shl.b64 	%rd50, %rd59, 2;
	add.s64 	%rd51, %rd2, %rd50;
	ld.global.nc.f32 	%f101, [%rd51];
	mul.f32 	%f102, %f101, 0fBFB8AA3B;
	ex2.approx.f32 	%f103, %f102;
	add.f32 	%f104, %f103, 0f3F800000;
	div.rn.f32 	%f105, %f101, %f104;
	add.s64 	%rd52, %rd1, %rd50;
	st.global.f32 	[%rd52], %f105;
	add.s64 	%rd59, %rd59, %rd4;
	setp.lt.u64 	%p9, %rd59, %rd27;
	@%p9 bra 	$L__BB0_11;
$L__BB0_12:
	ret;

}


// ===== COMPILED SASS (sm_100) =====

	.target	sm_100

	.elftype	@"ET_EXEC"


//--------------------- .note.nv.tkinfo           --------------------------
	.section	.note.nv.tkinfo,"",@"SHT_NOTE"
	.sectionflags	@"SHF_NOTE_NV_TKINFO"
	.tkinfo
        /*0018*/ 	.word	0x00000002
        /*0030*/ 	.string	""
        /*0030*/ 	.string	"ptxas"
        /*0030*/ 	.string	"Cuda compilation tools, release 13.0, V13.0.88"
        /*0030*/ 	.string	"Build cuda_13.0.r13.0/compiler.36424714_0"
        /*0030*/ 	.string	"-arch sm_100 -m 64 "



//--------------------- .note.nv.cuinfo           --------------------------
	.section	.note.nv.cuinfo,"",@"SHT_NOTE"
	.sectionflags	@"SHF_NOTE_NV_CUINFO"
        /*0018*/ 	.short	0x0002
        /*001a*/ 	.short	0x0064
        /*001c*/ 	.short	0x0082
	.zero		2


//--------------------- .nv.info                  --------------------------
	.section	.nv.info,"",@"SHT_CUDA_INFO"
	.align	4


	//----- nvinfo : EIATTR_REGCOUNT
	.align		4
        /*0000*/ 	.byte	0x04, 0x2f
        /*0002*/ 	.short	(.L_1 - .L_0)
	.align		4
.L_0:
        /*0004*/ 	.word	index@(_Z7swishfnPKfPfm)
        /*0008*/ 	.word	0x00000020


	//----- nvinfo : EIATTR_FRAME_SIZE
	.align		4
.L_1:
        /*000c*/ 	.byte	0x04, 0x11
        /*000e*/ 	.short	(.L_3 - .L_2)
	.align		4
.L_2:
        /*0010*/ 	.word	index@($__internal_1_$__cuda_sm3x_div_rn_noftz_f32_slowpath)
        /*0014*/ 	.word	0x00000000


	//----- nvinfo : EIATTR_FRAME_SIZE
	.align		4
.L_3:
        /*0018*/ 	.byte	0x04, 0x11
        /*001a*/ 	.short	(.L_5 - .L_4)
	.align		4
.L_4:
        /*001c*/ 	.word	index@($__internal_0_$__cuda_sm20_div_u64)
        /*0020*/ 	.word	0x00000000


	//----- nvinfo : EIATTR_FRAME_SIZE
	.align		4
.L_5:
        /*0024*/ 	.byte	0x04, 0x11
        /*0026*/ 	.short	(.L_7 - .L_6)
	.align		4
.L_6:
        /*0028*/ 	.word	index@(_Z7swishfnPKfPfm)
        /*002c*/ 	.word	0x00000000


	//----- nvinfo : EIATTR_MIN_STACK_SIZE
	.align		4
.L_7:
        /*0030*/ 	.byte	0x04, 0x12
        /*0032*/ 	.short	(.L_9 - .L_8)
	.align		4
.L_8:
        /*0034*/ 	.word	index@(_Z7swishfnPKfPfm)
        /*0038*/ 	.word	0x00000000
.L_9:


//--------------------- .nv.compat                --------------------------
	.section	.nv.compat,"",@"SHT_CUDA_COMPAT_INFO"
	.align	4
        /*0000*/ 	.byte	0x02, 0x09, 0x00, 0x00, 0x02, 0x02, 0x01, 0x00, 0x02, 0x05, 0x05, 0x00, 0x03, 0x07, 0x01, 0x01
        /*0010*/ 	.byte	0x02, 0x03, 0x00, 0x00, 0x02, 0x06, 0x01, 0x00, 0x04, 0x0b, 0x08, 0x00, 0x01, 0x00, 0x00, 0x00
        /*0020*/ 	.byte	0x00, 0x00, 0x00, 0x00


//--------------------- .nv.info._Z7swishfnPKfPfm --------------------------
	.section	.nv.info._Z7swishfnPKfPfm,"",@"SHT_CUDA_INFO"
	.sectionflags	@""
	.align	4


	//----- nvinfo : EIATTR_CUDA_API_VERSION
	.align		4
        /*0000*/ 	.byte	0x04, 0x37
        /*0002*/ 	.short	(.L_11 - .L_10)
.L_10:
        /*0004*/ 	.word	0x00000082


	//----- nvinfo : EIATTR_KPARAM_INFO
	.align		4
.L_11:
        /*0008*/ 	.byte	0x04, 0x17
        /*000a*/ 	.short	(.L_13 - .L_12)
.L_12:
        /*000c*/ 	.word	0x00000000
        /*0010*/ 	.short	0x0002
        /*0012*/ 	.short	0x0010
        /*0014*/ 	.byte	0x00, 0xf0, 0x21, 0x00


	//----- nvinfo : EIATTR_KPARAM_INFO
	.align		4
.L_13:
        /*0018*/ 	.byte	0x04, 0x17
        /*001a*/ 	.short	(.L_15 - .L_14)
.L_14:
        /*001c*/ 	.word	0x00000000
        /*0020*/ 	.short	0x0001
        /*0022*/ 	.short	0x0008
        /*0024*/ 	.byte	0x00, 0xf5, 0x21, 0x00


	//----- nvinfo : EIATTR_KPARAM_INFO
	.align		4
.L_15:
        /*0028*/ 	.byte	0x04, 0x17
        /*002a*/ 	.short	(.L_17 - .L_16)
.L_16:
        /*002c*/ 	.word	0x00000000
        /*0030*/ 	.short	0x0000
        /*0032*/ 	.short	0x0000
        /*0034*/ 	.byte	0x00, 0xf5, 0x21, 0x00


	//----- nvinfo : EIATTR_SPARSE_MMA_MASK
	.align		4
.L_17:
        /*0038*/ 	.byte	0x03, 0x50
        /*003a*/ 	.short	0x0000


	//----- nvinfo : EIATTR_MAXREG_COUNT
	.align		4
        /*003c*/ 	.byte	0x03, 0x1b
        /*003e*/ 	.short	0x00ff


	//----- nvinfo : EIATTR_MERCURY_ISA_VERSION
	.align		4
        /*0040*/ 	.byte	0x03, 0x5f
        /*0042*/ 	.short	0x0101


	//----- nvinfo : EIATTR_VRC_CTA_INIT_COUNT
	.align		4
        /*0044*/ 	.byte	0x02, 0x4a
	.zero		1
	.zero		1


	//----- nvinfo : EIATTR_EXIT_INSTR_OFFSETS
	.align		4
        /*0048*/ 	.byte	0x04, 0x1c
        /*004a*/ 	.short	(.L_19 - .L_18)


	//   ....[0]....
.L_18:
        /*004c*/ 	.word	0x00002100


	//   ....[1]....
        /*0050*/ 	.word	0x00002330


	//----- nvinfo : EIATTR_CRS_STACK_SIZE
	.align		4
.L_19:
        /*0054*/ 	.byte	0x04, 0x1e
        /*0056*/ 	.short	(.L_21 - .L_20)
.L_20:
        /*0058*/ 	.word	0x00000000


	//----- nvinfo : EIATTR_CBANK_PARAM_SIZE
	.align		4
.L_21:
        /*005c*/ 	.byte	0x03, 0x19
        /*005e*/ 	.short	0x0018


	//----- nvinfo : EIATTR_PARAM_CBANK
	.align		4
        /*0060*/ 	.byte	0x04, 0x0a
        /*0062*/ 	.short	(.L_23 - .L_22)
	.align		4
.L_22:
        /*0064*/ 	.word	index@(.nv.constant0._Z7swishfnPKfPfm)
        /*0068*/ 	.short	0x0380
        /*006a*/ 	.short	0x0018


	//----- nvinfo : EIATTR_SW_WAR
	.align		4
.L_23:
        /*006c*/ 	.byte	0x04, 0x36
        /*006e*/ 	.short	(.L_25 - .L_24)
.L_24:
        /*0070*/ 	.word	0x00000008
.L_25:


//--------------------- .nv.callgraph             --------------------------
	.section	.nv.callgraph,"",@"SHT_CUDA_CALLGRAPH"
	.align	4
	.sectionentsize	8
	.align		4
        /*0000*/ 	.word	0x00000000
	.align		4
        /*0004*/ 	.word	0xffffffff
	.align		4
        /*0008*/ 	.word	0x00000000
	.align		4
        /*000c*/ 	.word	0xfffffffe
	.align		4
        /*0010*/ 	.word	0x00000000
	.align		4
        /*0014*/ 	.word	0xfffffffd
	.align		4
        /*0018*/ 	.word	0x00000000
	.align		4
        /*001c*/ 	.word	0xfffffffc


//--------------------- .text._Z7swishfnPKfPfm    --------------------------
	.section	.text._Z7swishfnPKfPfm,"ax",@progbits
	.align	128
        .global         _Z7swishfnPKfPfm
        .type           _Z7swishfnPKfPfm,@function
        .size           _Z7swishfnPKfPfm,(.L_x_65 - _Z7swishfnPKfPfm)
        .other          _Z7swishfnPKfPfm,@"STO_CUDA_ENTRY STV_DEFAULT"
_Z7swishfnPKfPfm:
.text._Z7swishfnPKfPfm:
[----:B------:R-:W-:Y:S01]  /*0000*/  LDC R1, c[0x0][0x37c] ;  /* 0x0000df00ff017b82 */ /* 0x000fe20000000800 */
[----:B------:R-:W0:Y:S07]  /*0010*/  S2R R14, SR_CTAID.X ;  /* 0x00000000000e7919 */ /* 0x000e2e0000002500 */
[----:B------:R-:W1:Y:S01]  /*0020*/  LDC.64 R4, c[0x0][0x390] ;  /* 0x0000e400ff047b82 */ /* 0x000e620000000a00 */
[----:B------:R-:W2:Y:S01]  /*0030*/  LDCU UR6, c[0x0][0x360] ;  /* 0x00006c00ff0677ac */ /* 0x000ea20008000800 */
[----:B------:R-:W-:Y:S01]  /*0040*/  BSSY.RECONVERGENT B0, `(.L_x_0) ;  /* 0x0000205000007945 */ /* 0x000fe20003800200 */
[----:B------:R-:W0:Y:S01]  /*0050*/  S2R R3, SR_TID.X ;  /* 0x0000000000037919 */ /* 0x000e220000002100 */
[----:B------:R-:W3:Y:S04]  /*0060*/  LDCU.64 UR4, c[0x0][0x358] ;  /* 0x00006b00ff0477ac */ /* 0x000ee80008000a00 */
[----:B------:R-:W2:Y:S01]  /*0070*/  LDC R13, c[0x0][0x370] ;  /* 0x0000dc00ff0d7b82 */ /* 0x000ea20000000800 */
[----:B------:R-:W4:Y:S01]  /*0080*/  LDCU.64 UR8, c[0x0][0x380] ;  /* 0x00007000ff0877ac */ /* 0x000f220008000a00 */
[----:B------:R-:W0:Y:S01]  /*0090*/  LDCU.64 UR12, c[0x0][0x380] ;  /* 0x00007000ff0c77ac */ /* 0x000e220008000a00 */
[----:B------:R-:W0:Y:S01]  /*00a0*/  LDCU.64 UR10, c[0x0][0x388] ;  /* 0x00007100ff0a77ac */ /* 0x000e220008000a00 */
[----:B------:R-:W0:Y:S01]  /*00b0*/  LDCU.64 UR14, c[0x0][0x388] ;  /* 0x00007100ff0e77ac */ /* 0x000e220008000a00 */
[----:B-1----:R-:W-:Y:S01]  /*00c0*/  SHF.R.U64 R12, R4, 0x2, R5 ;  /* 0x00000002040c7819 */ /* 0x002fe20000001205 */
[----:B--2---:R-:W-:-:S02]  /*00d0*/  IMAD R13, R13, UR6, RZ ;  /* 0x000000060d0d7c24 */ /* 0x004fc4000f8e02ff */
[----:B0-----:R-:W-:Y:S01]  /*00e0*/  IMAD R14, R14, UR6, R3 ;  /* 0x000000060e0e7c24 */ /* 0x001fe2000f8e0203 */
[----:B------:R-:W-:-:S04]  /*00f0*/  SHF.R.U32.HI R3, RZ, 0x2, R5 ;  /* 0x00000002ff037819 */ /* 0x000fc80000011605 */
[----:B------:R-:W-:-:S04]  /*0100*/  ISETP.GT.U32.AND P0, PT, R12, R14, PT ;  /* 0x0000000e0c00720c */ /* 0x000fc80003f04070 */
[----:B------:R-:W-:-:S13]  /*0110*/  ISETP.GT.U32.AND.EX P0, PT, R3, RZ, PT, P0 ;  /* 0x000000ff0300720c */ /* 0x000fda0003f04100 */
[----:B---34-:R-:W-:Y:S05]  /*0120*/  @!P0 BRA `(.L_x_1) ;  /* 0x0000001c00d88947 */ /* 0x018fea0003800000 */
[----:B------:R-:W-:Y:S01]  /*0130*/  IADD3 R7, P1, PT, R14, R13, RZ ;  /* 0x0000000d0e077210 */ /* 0x000fe20007f3e0ff */
[----:B------:R-:W-:Y:S03]  /*0140*/  BSSY.RECONVERGENT B1, `(.L_x_2) ;  /* 0x0000025000017945 */ /* 0x000fe60003800200 */
[----:B------:R-:W-:Y:S02]  /*0150*/  IADD3.X R2, PT, PT, RZ, RZ, RZ, P1, !PT ;  /* 0x000000ffff027210 */ /* 0x000fe40000ffe4ff */
[----:B------:R-:W-:Y:S02]  /*0160*/  ISETP.GE.U32.AND P0, PT, R7, R12, PT ;  /* 0x0000000c0700720c */ /* 0x000fe40003f06070 */
[----:B------:R-:W-:Y:S02]  /*0170*/  ISETP.GT.U32.AND P1, PT, R12, R7, PT ;  /* 0x000000070c00720c */ /* 0x000fe40003f24070 */
[----:B------:R-:W-:-:S02]  /*0180*/  ISETP.GE.U32.AND.EX P0, PT, R2, R3, PT, P0 ;  /* 0x000000030200720c */ /* 0x000fc40003f06100 */
[CC--:B------:R-:W-:Y:S02]  /*0190*/  ISETP.GT.U32.AND.EX P1, PT, R3.reuse, R2.reuse, PT, P1 ;  /* 0x000000020300720c */ /* 0x0c0fe40003f24110 */
[----:B------:R-:W-:Y:S02]  /*01a0*/  SEL R16, RZ, 0x1, P0 ;  /* 0x00000001ff107807 */ /* 0x000fe40000000000 */
[-C--:B------:R-:W-:Y:S02]  /*01b0*/  SEL R5, R12, R7.reuse, P1 ;  /* 0x000000070c057207 */ /* 0x080fe40000800000 */
[----:B------:R-:W-:Y:S02]  /*01c0*/  SEL R4, R3, R2, P1 ;  /* 0x0000000203047207 */ /* 0x000fe40000800000 */
[----:B------:R-:W-:-:S04]  /*01d0*/  IADD3 R0, P0, P1, R5, -R7, -R16 ;  /* 0x8000000705007210 */ /* 0x000fc8000791e810 */
[----:B------:R-:W-:-:S04]  /*01e0*/  IADD3.X R4, PT, PT, R4, -0x1, ~R2, P0, P1 ;  /* 0xffffffff04047810 */ /* 0x000fc800007e2c02 */
[----:B------:R-:W-:-:S13]  /*01f0*/  ISETP.NE.U32.AND P0, PT, R4, RZ, PT ;  /* 0x000000ff0400720c */ /* 0x000fda0003f05070 */
[----:B------:R-:W-:Y:S05]  /*0200*/  @P0 BRA `(.L_x_3) ;  /* 0x0000000000500947 */ /* 0x000fea0003800000 */
[----:B------:R-:W0:Y:S01]  /*0210*/  I2F.U32.RP R2, R13 ;  /* 0x0000000d00027306 */ /* 0x000e220000209000 */
[----:B------:R-:W-:Y:S02]  /*0220*/  IADD3 R7, PT, PT, RZ, -R13, RZ ;  /* 0x8000000dff077210 */ /* 0x000fe40007ffe0ff */
[----:B------:R-:W-:-:S05]  /*0230*/  ISETP.NE.U32.AND P2, PT, R13, RZ, PT ;  /* 0x000000ff0d00720c */ /* 0x000fca0003f45070 */
[----:B0-----:R-:W0:Y:S02]  /*0240*/  MUFU.RCP R2, R2 ;  /* 0x0000000200027308 */ /* 0x001e240000001000 */
[----:B0-----:R-:W-:-:S06]  /*0250*/  IADD3 R4, PT, PT, R2, 0xffffffe, RZ ;  /* 0x0ffffffe02047810 */ /* 0x001fcc0007ffe0ff */
[----:B------:R0:W1:Y:S02]  /*0260*/  F2I.FTZ.U32.TRUNC.NTZ R5, R4 ;  /* 0x0000000400057305 */ /* 0x000064000021f000 */
[----:B0-----:R-:W-:Y:S02]  /*0270*/  IMAD.MOV.U32 R4, RZ, RZ, RZ ;  /* 0x000000ffff047224 */ /* 0x001fe400078e00ff */
[----:B-1----:R-:W-:-:S04]  /*0280*/  IMAD R7, R7, R5, RZ ;  /* 0x0000000507077224 */ /* 0x002fc800078e02ff */
[----:B------:R-:W-:-:S06]  /*0290*/  IMAD.HI.U32 R5, R5, R7, R4 ;  /* 0x0000000705057227 */ /* 0x000fcc00078e0004 */
[----:B------:R-:W-:-:S05]  /*02a0*/  IMAD.HI.U32 R4, R5, R0, RZ ;  /* 0x0000000005047227 */ /* 0x000fca00078e00ff */
[----:B------:R-:W-:-:S05]  /*02b0*/  IADD3 R5, PT, PT, -R4, RZ, RZ ;  /* 0x000000ff04057210 */ /* 0x000fca0007ffe1ff */
[----:B------:R-:W-:Y:S02]  /*02c0*/  IMAD R0, R13, R5, R0 ;  /* 0x000000050d007224 */ /* 0x000fe400078e0200 */
[----:B------:R-:W-:-:S03]  /*02d0*/  HFMA2 R5, -RZ, RZ, 0, 0 ;  /* 0x00000000ff057431 */ /* 0x000fc600000001ff */
[----:B------:R-:W-:-:S13]  /*02e0*/  ISETP.GE.U32.AND P0, PT, R0, R13, PT ;  /* 0x0000000d0000720c */ /* 0x000fda0003f06070 */
[----:B------:R-:W-:Y:S01]  /*02f0*/  @P0 IADD3 R0, PT, PT, -R13, R0, RZ ;  /* 0x000000000d000210 */ /* 0x000fe20007ffe1ff */
[----:B------:R-:W-:-:S03]  /*0300*/  @P0 VIADD R4, R4, 0x1 ;  /* 0x0000000104040836 */ /* 0x000fc60000000000 */
[----:B------:R-:W-:-:S13]  /*0310*/  ISETP.GE.U32.AND P1, PT, R0, R13, PT ;  /* 0x0000000d0000720c */ /* 0x000fda0003f26070 */
[----:B------:R-:W-:Y:S02]  /*0320*/  @P1 IADD3 R4, PT, PT, R4, 0x1, RZ ;  /* 0x0000000104041810 */ /* 0x000fe40007ffe0ff */
[----:B------:R-:W-:Y:S01]  /*0330*/  @!P2 LOP3.LUT R4, RZ, R13, RZ, 0x33, !PT ;  /* 0x0000000dff04a212 */ /* 0x000fe200078e33ff */
[----:B------:R-:W-:Y:S06]  /*0340*/  BRA `(.L_x_4) ;  /* 0x0000000000107947 */ /* 0x000fec0003800000 */
.L_x_3:
[----:B------:R-:W-:-:S07]  /*0350*/  MOV R2, 0x370 ;  /* 0x0000037000027802 */ /* 0x000fce0000000f00 */
[----:B------:R-:W-:Y:S05]  /*0360*/  CALL.REL.NOINC `($__internal_0_$__cuda_sm20_div_u64) ;  /* 0x0000001c00f47944 */ /* 0x000fea0003c00000 */
[----:B------:R-:W-:Y:S01]  /*0370*/  IMAD.MOV.U32 R4, RZ, RZ, R0 ;  /* 0x000000ffff047224 */ /* 0x000fe200078e0000 */
[----:B------:R-:W-:-:S07]  /*0380*/  MOV R5, R7 ;  /* 0x0000000700057202 */ /* 0x000fce0000000f00 */
.L_x_4:
[----:B------:R-:W-:Y:S05]  /*0390*/  BSYNC.RECONVERGENT B1 ;  /* 0x0000000000017941 */ /* 0x000fea0003800200 */
.L_x_2:
[----:B------:R-:W-:Y:S01]  /*03a0*/  IADD3 R16, P1, PT, R4, R16, RZ ;  /* 0x0000001004107210 */ /* 0x000fe20007f3e0ff */
[----:B------:R-:W-:Y:S01]  /*03b0*/  BSSY.RECONVERGENT B3, `(.L_x_5) ;  /* 0x000006d000037945 */ /* 0x000fe20003800200 */
[----:B------:R-:W-:Y:S02]  /*03c0*/  MOV R2, R14 ;  /* 0x0000000e00027202 */ /* 0x000fe40000000f00 */
[----:B------:R-:W-:Y:S01]  /*03d0*/  LOP3.LUT R0, R16, 0x3, RZ, 0xc0, !PT ;  /* 0x0000000310007812 */ /* 0x000fe200078ec0ff */
[----:B------:R-:W-:-:S03]  /*03e0*/  IMAD.X R15, RZ, RZ, R5, P1 ;  /* 0x000000ffff0f7224 */ /* 0x000fc600008e0605 */
[----:B------:R-:W-:Y:S01]  /*03f0*/  ISETP.NE.U32.AND P0, PT, R0, 0x3, PT ;  /* 0x000000030000780c */ /* 0x000fe20003f05070 */
[----:B------:R-:W-:-:S03]  /*0400*/  HFMA2 R0, -RZ, RZ, 0, 0 ;  /* 0x00000000ff007431 */ /* 0x000fc600000001ff */
[----:B------:R-:W-:-:S13]  /*0410*/  ISETP.NE.AND.EX P0, PT, RZ, RZ, PT, P0 ;  /* 0x000000ffff00720c */ /* 0x000fda0003f05300 */
[----:B------:R-:W-:Y:S05]  /*0420*/  @!P0 BRA `(.L_x_6) ;  /* 0x0000000400948947 */ /* 0x000fea0003800000 */
[----:B------:R-:W-:Y:S01]  /*0430*/  IADD3 R27, PT, PT, R16, 0x1, RZ ;  /* 0x00000001101b7810 */ /* 0x000fe20007ffe0ff */
[----:B------:R-:W-:Y:S01]  /*0440*/  IMAD.MOV.U32 R26, RZ, RZ, RZ ;  /* 0x000000ffff1a7224 */ /* 0x000fe200078e00ff */
[----:B------:R-:W-:Y:S02]  /*0450*/  SHF.L.U32 R25, R14, 0x4, RZ ;  /* 0x000000040e197819 */ /* 0x000fe400000006ff */
[----:B------:R-:W-:Y:S02]  /*0460*/  SHF.R.U32.HI R24, RZ, 0x1c, R14 ;  /* 0x0000001cff187819 */ /* 0x000fe4000001160e */
[----:B------:R-:W-:Y:S02]  /*0470*/  MOV R2, R14 ;  /* 0x0000000e00027202 */ /* 0x000fe40000000f00 */
[----:B------:R-:W-:Y:S02]  /*0480*/  MOV R0, RZ ;  /* 0x000000ff00007202 */ /* 0x000fe40000000f00 */
[----:B------:R-:W-:-:S07]  /*0490*/  LOP3.LUT R27, R27, 0x3, RZ, 0xc0, !PT ;  /* 0x000000031b1b7812 */ /* 0x000fce00078ec0ff */
.L_x_15:
[----:B0-----:R-:W-:-:S04]  /*04a0*/  IADD3 R4, P0, PT, R25, UR8, RZ ;  /* 0x0000000819047c10 */ /* 0x001fc8000ff1e0ff */
[----:B------:R-:W-:-:S06]  /*04b0*/  IADD3.X R5, PT, PT, R24, UR9, RZ, P0, !PT ;  /* 0x0000000918057c10 */ /* 0x000fcc00087fe4ff */
[----:B------:R-:W2:Y:S01]  /*04c0*/  LDG.E.128.CONSTANT R4, desc[UR4][R4.64] ;  /* 0x0000000404047981 */ /* 0x000ea2000c1e9d00 */
[----:B------:R-:W-:Y:S01]  /*04d0*/  BSSY.RECONVERGENT B4, `(.L_x_7) ;  /* 0x0000026000047945 */ /* 0x000fe20003800200 */
[----:B--2---:R-:W-:Y:S01]  /*04e0*/  FMUL R8, R4, -1.4426950216293334961 ;  /* 0xbfb8aa3b04087820 */ /* 0x004fe20000400000 */
[----:B------:R-:W-:Y:S01]  /*04f0*/  FMUL R9, R5, -1.4426950216293334961 ;  /* 0xbfb8aa3b05097820 */ /* 0x000fe20000400000 */
[----:B------:R-:W-:Y:S01]  /*0500*/  FMUL R10, R6, -1.4426950216293334961 ;  /* 0xbfb8aa3b060a7820 */ /* 0x000fe20000400000 */
[----:B------:R-:W-:Y:S02]  /*0510*/  FMUL R28, R7, -1.4426950216293334961 ;  /* 0xbfb8aa3b071c7820 */ /* 0x000fe40000400000 */
[----:B------:R-:W-:Y:S02]  /*0520*/  FSETP.GEU.AND P0, PT, R8, -126, PT ;  /* 0xc2fc00000800780b */ /* 0x000fe40003f0e000 */
[----:B------:R-:W-:Y:S02]  /*0530*/  FSETP.GEU.AND P1, PT, R9, -126, PT ;  /* 0xc2fc00000900780b */ /* 0x000fe40003f2e000 */
[----:B------:R-:W-:-:S02]  /*0540*/  FSETP.GEU.AND P3, PT, R10, -126, PT ;  /* 0xc2fc00000a00780b */ /* 0x000fc40003f6e000 */
[----:B------:R-:W-:-:S07]  /*0550*/  FSETP.GEU.AND P2, PT, R28, -126, PT ;  /* 0xc2fc00001c00780b */ /* 0x000fce0003f4e000 */
[----:B------:R-:W-:Y:S02]  /*0560*/  @!P0 FMUL R8, R8, 0.5 ;  /* 0x3f00000008088820 */ /* 0x000fe40000400000 */
[----:B------:R-:W-:Y:S02]  /*0570*/  @!P1 FMUL R9, R9, 0.5 ;  /* 0x3f00000009099820 */ /* 0x000fe40000400000 */
[----:B------:R-:W0:Y:S01]  /*0580*/  MUFU.EX2 R19, R8 ;  /* 0x0000000800137308 */ /* 0x000e220000000800 */
[----:B------:R-:W-:Y:S01]  /*0590*/  @!P3 FMUL R10, R10, 0.5 ;  /* 0x3f0000000a0ab820 */ /* 0x000fe20000400000 */
[----:B------:R-:W-:-:S06]  /*05a0*/  @!P2 FMUL R28, R28, 0.5 ;  /* 0x3f0000001c1ca820 */ /* 0x000fcc0000400000 */
[----:B------:R-:W1:Y:S08]  /*05b0*/  MUFU.EX2 R9, R9 ;  /* 0x0000000900097308 */ /* 0x000e700000000800 */
[----:B------:R-:W2:Y:S01]  /*05c0*/  MUFU.EX2 R10, R10 ;  /* 0x0000000a000a7308 */ /* 0x000ea20000000800 */
[----:B0-----:R-:W-:Y:S01]  /*05d0*/  @!P0 FMUL R19, R19, R19 ;  /* 0x0000001313138220 */ /* 0x001fe20000400000 */
[----:B------:R-:W-:-:S03]  /*05e0*/  IADD3 R27, P0, PT, R27, -0x1, RZ ;  /* 0xffffffff1b1b7810 */ /* 0x000fc60007f1e0ff */
[----:B------:R-:W-:Y:S01]  /*05f0*/  FADD R19, R19, 1 ;  /* 0x3f80000013137421 */ /* 0x000fe20000000000 */
[----:B------:R-:W-:Y:S02]  /*0600*/  IADD3.X R26, PT, PT, R26, -0x1, RZ, P0, !PT ;  /* 0xffffffff1a1a7810 */ /* 0x000fe400007fe4ff */
[----:B------:R-:W0:Y:S01]  /*0610*/  MUFU.EX2 R28, R28 ;  /* 0x0000001c001c7308 */ /* 0x000e220000000800 */
[----:B------:R-:W-:Y:S01]  /*0620*/  ISETP.NE.U32.AND P0, PT, R27, RZ, PT ;  /* 0x000000ff1b00720c */ /* 0x000fe20003f05070 */
[----:B-1----:R-:W-:-:S03]  /*0630*/  @!P1 FMUL R9, R9, R9 ;  /* 0x0000000909099220 */ /* 0x002fc60000400000 */
[----:B------:R-:W-:-:S03]  /*0640*/  ISETP.NE.AND.EX P0, PT, R26, RZ, PT, P0 ;  /* 0x000000ff1a00720c */ /* 0x000fc60003f05300 */
[----:B------:R-:W1:Y:S01]  /*0650*/  MUFU.RCP R18, R19 ;  /* 0x0000001300127308 */ /* 0x000e620000001000 */
[----:B--2---:R-:W-:-:S07]  /*0660*/  @!P3 FMUL R10, R10, R10 ;  /* 0x0000000a0a0ab220 */ /* 0x004fce0000400000 */
[----:B------:R-:W2:Y:S01]  /*0670*/  FCHK P4, R4, R19 ;  /* 0x0000001304007302 */ /* 0x000ea20000080000 */
[----:B0-----:R-:W-:Y:S01]  /*0680*/  @!P2 FMUL R28, R28, R28 ;  /* 0x0000001c1c1ca220 */ /* 0x001fe20000400000 */
[----:B-1----:R-:W-:-:S04]  /*0690*/  FFMA R11, -R19, R18, 1 ;  /* 0x3f800000130b7423 */ /* 0x002fc80000000112 */
[----:B------:R-:W-:-:S04]  /*06a0*/  FFMA R11, R18, R11, R18 ;  /* 0x0000000b120b7223 */ /* 0x000fc80000000012 */
[----:B------:R-:W-:-:S04]  /*06b0*/  FFMA R8, R4, R11, RZ ;  /* 0x0000000b04087223 */ /* 0x000fc800000000ff */
[----:B------:R-:W-:-:S04]  /*06c0*/  FFMA R17, -R19, R8, R4 ;  /* 0x0000000813117223 */ /* 0x000fc80000000104 */
[----:B------:R-:W-:Y:S01]  /*06d0*/  FFMA R8, R11, R17, R8 ;  /* 0x000000110b087223 */ /* 0x000fe20000000008 */
[----:B--2---:R-:W-:Y:S06]  /*06e0*/  @!P4 BRA `(.L_x_8) ;  /* 0x000000000010c947 */ /* 0x004fec0003800000 */
[----:B------:R-:W-:Y:S02]  /*06f0*/  MOV R21, R4 ;  /* 0x0000000400157202 */ /* 0x000fe40000000f00 */
[----:B------:R-:W-:-:S07]  /*0700*/  MOV R17, 0x720 ;  /* 0x0000072000117802 */ /* 0x000fce0000000f00 */
[----:B------:R-:W-:Y:S05]  /*0710*/  CALL.REL.NOINC `($__internal_1_$__cuda_sm3x_div_rn_noftz_f32_slowpath) ;  /* 0x0000002000147944 */ /* 0x000fea0003c00000 */
[----:B------:R-:W-:-:S07]  /*0720*/  IMAD.MOV.U32 R8, RZ, RZ, R11 ;  /* 0x000000ffff087224 */ /* 0x000fce00078e000b */
.L_x_8:
[----:B------:R-:W-:Y:S05]  /*0730*/  BSYNC.RECONVERGENT B4 ;  /* 0x0000000000047941 */ /* 0x000fea0003800200 */
.L_x_7:
[----:B------:R-:W-:Y:S01]  /*0740*/  FADD R19, R9, 1 ;  /* 0x3f80000009137421 */ /* 0x000fe20000000000 */
[----:B------:R-:W-:Y:S03]  /*0750*/  BSSY.RECONVERGENT B4, `(.L_x_9) ;  /* 0x000000d000047945 */ /* 0x000fe60003800200 */
[----:B------:R-:W0:Y:S08]  /*0760*/  MUFU.RCP R4, R19 ;  /* 0x0000001300047308 */ /* 0x000e300000001000 */
[----:B------:R-:W1:Y:S01]  /*0770*/  FCHK P1, R5, R19 ;  /* 0x0000001305007302 */ /* 0x000e620000020000 */
[----:B0-----:R-:W-:-:S04]  /*0780*/  FFMA R9, -R19, R4, 1 ;  /* 0x3f80000013097423 */ /* 0x001fc80000000104 */
[----:B------:R-:W-:-:S04]  /*0790*/  FFMA R4, R4, R9, R4 ;  /* 0x0000000904047223 */ /* 0x000fc80000000004 */
[----:B------:R-:W-:-:S04]  /*07a0*/  FFMA R9, R5, R4, RZ ;  /* 0x0000000405097223 */ /* 0x000fc800000000ff */
[----:B------:R-:W-:-:S04]  /*07b0*/  FFMA R11, -R19, R9, R5 ;  /* 0x00000009130b7223 */ /* 0x000fc80000000105 */
[----:B------:R-:W-:Y:S01]  /*07c0*/  FFMA R9, R4, R11, R9 ;  /* 0x0000000b04097223 */ /* 0x000fe20000000009 */
[----:B-1----:R-:W-:Y:S06]  /*07d0*/  @!P1 BRA `(.L_x_10) ;  /* 0x0000000000109947 */ /* 0x002fec0003800000 */
[----:B------:R-:W-:Y:S02]  /*07e0*/  MOV R21, R5 ;  /* 0x0000000500157202 */ /* 0x000fe40000000f00 */
[----:B------:R-:W-:-:S07]  /*07f0*/  MOV R17, 0x810 ;  /* 0x0000081000117802 */ /* 0x000fce0000000f00 */
[----:B------:R-:W-:Y:S05]  /*0800*/  CALL.REL.NOINC `($__internal_1_$__cuda_sm3x_div_rn_noftz_f32_slowpath) ;  /* 0x0000001c00d87944 */ /* 0x000fea0003c00000 */
[----:B------:R-:W-:-:S07]  /*0810*/  MOV R9, R11 ;  /* 0x0000000b00097202 */ /* 0x000fce0000000f00 */
.L_x_10:
[----:B------:R-:W-:Y:S05]  /*0820*/  BSYNC.RECONVERGENT B4 ;  /* 0x0000000000047941 */ /* 0x000fea0003800200 */
.L_x_9:
        /* <DEDUP_REMOVED lines=13> */
[----:B------:R-:W-:-:S07]  /*0900*/  IMAD.MOV.U32 R10, RZ, RZ, R11 ;  /* 0x000000ffff0a7224 */ /* 0x000fce00078e000b */
.L_x_12:
[----:B------:R-:W-:Y:S05]  /*0910*/  BSYNC.RECONVERGENT B4 ;  /* 0x0000000000047941 */ /* 0x000fea0003800200 */
.L_x_11:
        /* <DEDUP_REMOVED lines=13> */
.L_x_14:
[----:B------:R-:W-:Y:S05]  /*09f0*/  BSYNC.RECONVERGENT B4 ;  /* 0x0000000000047941 */ /* 0x000fea0003800200 */
.L_x_13:
[----:B------:R-:W-:Y:S02]  /*0a00*/  IADD3 R4, P1, PT, R25, UR10, RZ ;  /* 0x0000000a19047c10 */ /* 0x000fe4000ff3e0ff */
[C---:B------:R-:W-:Y:S02]  /*0a10*/  LEA R25, P2, R13.reuse, R25, 0x4 ;  /* 0x000000190d197211 */ /* 0x040fe400078420ff */
[----:B------:R-:W-:Y:S02]  /*0a20*/  IADD3.X R5, PT, PT, R24, UR11, RZ, P1, !PT ;  /* 0x0000000b18057c10 */ /* 0x000fe40008ffe4ff */
[C---:B------:R-:W-:Y:S02]  /*0a30*/  IADD3 R2, P1, PT, R13.reuse, R2, RZ ;  /* 0x000000020d027210 */ /* 0x040fe40007f3e0ff */
[----:B------:R-:W-:Y:S01]  /*0a40*/  LEA.HI.X R24, R13, R24, RZ, 0x4, P2 ;  /* 0x000000180d187211 */ /* 0x000fe200010f24ff */
[----:B------:R0:W-:Y:S01]  /*0a50*/  STG.E.128 desc[UR4][R4.64], R8 ;  /* 0x0000000804007986 */ /* 0x0001e2000c101d04 */
[----:B------:R-:W-:Y:S01]  /*0a60*/  IADD3.X R0, PT, PT, RZ, R0, RZ, P1, !PT ;  /* 0x00000000ff007210 */ /* 0x000fe20000ffe4ff */
[----:B------:R-:W-:Y:S08]  /*0a70*/  @P0 BRA `(.L_x_15) ;  /* 0xfffffff800880947 */ /* 0x000ff0000383ffff */
.L_x_6:
[----:B------:R-:W-:Y:S05]  /*0a80*/  BSYNC.RECONVERGENT B3 ;  /* 0x0000000000037941 */ /* 0x000fea0003800200 */
.L_x_5:
[----:B------:R-:W-:-:S04]  /*0a90*/  ISETP.GE.U32.AND P0, PT, R16, 0x3, PT ;  /* 0x000000031000780c */ /* 0x000fc80003f06070 */
[----:B------:R-:W-:-:S13]  /*0aa0*/  ISETP.GE.U32.AND.EX P0, PT, R15, RZ, PT, P0 ;  /* 0x000000ff0f00720c */ /* 0x000fda0003f06100 */
[----:B------:R-:W-:Y:S05]  /*0ab0*/  @!P0 BRA `(.L_x_1) ;  /* 0x0000001400748947 */ /* 0x000fea0003800000 */
[----:B------:R-:W-:Y:S02]  /*0ac0*/  SHF.L.U32 R16, R13, 0x4, RZ ;  /* 0x000000040d107819 */ /* 0x000fe400000006ff */
[----:B------:R-:W-:-:S07]  /*0ad0*/  SHF.R.U32.HI R15, RZ, 0x1c, R13 ;  /* 0x0000001cff0f7819 */ /* 0x000fce000001160d */
.L_x_48:
[C---:B------:R-:W-:Y:S01]  /*0ae0*/  IMAD.SHL.U32 R24, R2.reuse, 0x10, RZ ;  /* 0x0000001002187824 */ /* 0x040fe200078e00ff */
[----:B------:R-:W-:-:S04]  /*0af0*/  SHF.L.U64.HI R25, R2, 0x4, R0 ;  /* 0x0000000402197819 */ /* 0x000fc80000010200 */
[----:B------:R-:W-:-:S04]  /*0b00*/  IADD3 R28, P0, PT, R24, UR12, RZ ;  /* 0x0000000c181c7c10 */ /* 0x000fc8000ff1e0ff */
[----:B------:R-:W-:-:S05]  /*0b10*/  IADD3.X R29, PT, PT, R25, UR13, RZ, P0, !PT ;  /* 0x0000000d191d7c10 */ /* 0x000fca00087fe4ff */
[----:B0-----:R-:W2:Y:S01]  /*0b20*/  LDG.E.128.CONSTANT R4, desc[UR4][R28.64] ;  /* 0x000000041c047981 */ /* 0x001ea2000c1e9d00 */
        /* <DEDUP_REMOVED lines=16> */
[----:B0-----:R-:W-:-:S04]  /*0c30*/  @!P0 FMUL R19, R19, R19 ;  /* 0x0000001313138220 */ /* 0x001fc80000400000 */
[----:B------:R-:W-:-:S03]  /*0c40*/  FADD R19, R19, 1 ;  /* 0x3f80000013137421 */ /* 0x000fc60000000000 */
[----:B------:R-:W0:Y:S01]  /*0c50*/  MUFU.EX2 R26, R17 ;  /* 0x00000011001a7308 */ /* 0x000e220000000800 */
[----:B-1----:R-:W-:-:S07]  /*0c60*/  @!P1 FMUL R9, R9, R9 ;  /* 0x0000000909099220 */ /* 0x002fce0000400000 */
        /* <DEDUP_REMOVED lines=13> */
[----:B------:R-:W-:-:S07]  /*0d40*/  MOV R8, R11 ;  /* 0x0000000b00087202 */ /* 0x000fce0000000f00 */
.L_x_17:
[----:B------:R-:W-:Y:S05]  /*0d50*/  BSYNC.RECONVERGENT B3 ;  /* 0x0000000000037941 */ /* 0x000fea0003800200 */
.L_x_16:
        /* <DEDUP_REMOVED lines=14> */
.L_x_19:
[----:B------:R-:W-:Y:S05]  /*0e40*/  BSYNC.RECONVERGENT B3 ;  /* 0x0000000000037941 */ /* 0x000fea0003800200 */
.L_x_18:
        /* <DEDUP_REMOVED lines=14> */
.L_x_21:
[----:B------:R-:W-:Y:S05]  /*0f30*/  BSYNC.RECONVERGENT B3 ;  /* 0x0000000000037941 */ /* 0x000fea0003800200 */
.L_x_20:
        /* <DEDUP_REMOVED lines=13> */
.L_x_23:
[----:B------:R-:W-:Y:S05]  /*1010*/  BSYNC.RECONVERGENT B3 ;  /* 0x0000000000037941 */ /* 0x000fea0003800200 */
.L_x_22:
[----:B------:R-:W-:-:S05]  /*1020*/  IADD3 R28, P0, PT, R16, R28, RZ ;  /* 0x0000001c101c7210 */ /* 0x000fca0007f1e0ff */
[----:B------:R-:W-:-:S05]  /*1030*/  IMAD.X R29, R15, 0x1, R29, P0 ;  /* 0x000000010f1d7824 */ /* 0x000fca00000e061d */
[----:B------:R-:W2:Y:S01]  /*1040*/  LDG.E.128.CONSTANT R4, desc[UR4][R28.64] ;  /* 0x000000041c047981 */ /* 0x000ea2000c1e9d00 */
[----:B------:R-:W-:Y:S01]  /*1050*/  IADD3 R24, P1, PT, R24, UR14, RZ ;  /* 0x0000000e18187c10 */ /* 0x000fe2000ff3e0ff */
[----:B------:R-:W-:Y:S03]  /*1060*/  BSSY.RECONVERGENT B3, `(.L_x_24) ;  /* 0x0000024000037945 */ /* 0x000fe60003800200 */
[----:B------:R-:W-:-:S05]  /*1070*/  IADD3.X R25, PT, PT, R25, UR15, RZ, P1, !PT ;  /* 0x0000000f19197c10 */ /* 0x000fca0008ffe4ff */
[----:B------:R0:W-:Y:S01]  /*1080*/  STG.E.128 desc[UR4][R24.64], R8 ;  /* 0x0000000818007986 */ /* 0x0001e2000c101d04 */
        /* <DEDUP_REMOVED lines=10> */
[----:B------:R-:W1:Y:S01]  /*1130*/  MUFU.EX2 R19, R17 ;  /* 0x0000001100137308 */ /* 0x000e620000000800 */
[----:B------:R-:W-:Y:S01]  /*1140*/  @!P2 FMUL R20, R20, 0.5 ;  /* 0x3f0000001414a820 */ /* 0x000fe20000400000 */
[----:B------:R-:W-:-:S06]  /*1150*/  @!P3 FMUL R21, R21, 0.5 ;  /* 0x3f0000001515b820 */ /* 0x000fcc0000400000 */
[----:B0-----:R-:W0:Y:S08]  /*1160*/  MUFU.EX2 R9, R18 ;  /* 0x0000001200097308 */ /* 0x001e300000000800 */
[----:B------:R-:W2:Y:S01]  /*1170*/  MUFU.EX2 R10, R20 ;  /* 0x00000014000a7308 */ /* 0x000ea20000000800 */
[----:B-1----:R-:W-:-:S04]  /*1180*/  @!P0 FMUL R19, R19, R19 ;  /* 0x0000001313138220 */ /* 0x002fc80000400000 */
[----:B------:R-:W-:-:S03]  /*1190*/  FADD R19, R19, 1 ;  /* 0x3f80000013137421 */ /* 0x000fc60000000000 */
[----:B------:R-:W1:Y:S01]  /*11a0*/  MUFU.EX2 R26, R21 ;  /* 0x00000015001a7308 */ /* 0x000e620000000800 */
[----:B0-----:R-:W-:-:S07]  /*11b0*/  @!P1 FMUL R9, R9, R9 ;  /* 0x0000000909099220 */ /* 0x001fce0000400000 */
[----:B------:R-:W0:Y:S01]  /*11c0*/  MUFU.RCP R22, R19 ;  /* 0x0000001300167308 */ /* 0x000e220000001000 */
[----:B--2---:R-:W-:-:S07]  /*11d0*/  @!P2 FMUL R10, R10, R10 ;  /* 0x0000000a0a0aa220 */ /* 0x004fce0000400000 */
[----:B------:R-:W2:Y:S01]  /*11e0*/  FCHK P0, R4, R19 ;  /* 0x0000001304007302 */ /* 0x000ea20000000000 */
[----:B-1----:R-:W-:Y:S01]  /*11f0*/  @!P3 FMUL R26, R26, R26 ;  /* 0x0000001a1a1ab220 */ /* 0x002fe20000400000 */
[----:B0-----:R-:W-:-:S04]  /*1200*/  FFMA R11, -R19, R22, 1 ;  /* 0x3f800000130b7423 */ /* 0x001fc80000000116 */
        /* <DEDUP_REMOVED lines=9> */
.L_x_25:
[----:B------:R-:W-:Y:S05]  /*12a0*/  BSYNC.RECONVERGENT B3 ;  /* 0x0000000000037941 */ /* 0x000fea0003800200 */
.L_x_24:
        /* <DEDUP_REMOVED lines=14> */
.L_x_27:
[----:B------:R-:W-:Y:S05]  /*1390*/  BSYNC.RECONVERGENT B3 ;  /* 0x0000000000037941 */ /* 0x000fea0003800200 */
.L_x_26:
        /* <DEDUP_REMOVED lines=14> */
.L_x_29:
[----:B------:R-:W-:Y:S05]  /*1480*/  BSYNC.RECONVERGENT B3 ;  /* 0x0000000000037941 */ /* 0x000fea0003800200 */
.L_x_28:
        /* <DEDUP_REMOVED lines=13> */
.L_x_31:
[----:B------:R-:W-:Y:S05]  /*1560*/  BSYNC.RECONVERGENT B3 ;  /* 0x0000000000037941 */ /* 0x000fea0003800200 */
.L_x_30:
[----:B------:R-:W-:-:S05]  /*1570*/  IADD3 R28, P0, PT, R16, R28, RZ ;  /* 0x0000001c101c7210 */ /* 0x000fca0007f1e0ff */
[----:B------:R-:W-:-:S05]  /*1580*/  IMAD.X R29, R15, 0x1, R29, P0 ;  /* 0x000000010f1d7824 */ /* 0x000fca00000e061d */
[----:B------:R-:W2:Y:S01]  /*1590*/  LDG.E.128.CONSTANT R4, desc[UR4][R28.64] ;  /* 0x000000041c047981 */ /* 0x000ea2000c1e9d00 */
[----:B------:R-:W-:Y:S01]  /*15a0*/  IADD3 R26, P1, PT, R16, R24, RZ ;  /* 0x00000018101a7210 */ /* 0x000fe20007f3e0ff */
[----:B------:R-:W-:Y:S03]  /*15b0*/  BSSY.RECONVERGENT B3, `(.L_x_32) ;  /* 0x0000024000037945 */ /* 0x000fe60003800200 */
[----:B------:R-:W-:-:S05]  /*15c0*/  IADD3.X R27, PT, PT, R15, R25, RZ, P1, !PT ;  /* 0x000000190f1b7210 */ /* 0x000fca0000ffe4ff */
        /* <DEDUP_REMOVED lines=34> */
.L_x_33:
[----:B------:R-:W-:Y:S05]  /*17f0*/  BSYNC.RECONVERGENT B3 ;  /* 0x0000000000037941 */ /* 0x000fea0003800200 */
.L_x_32:
        /* <DEDUP_REMOVED lines=10> */
[----:B------:R-:W-:Y:S01]  /*18a0*/  IMAD.MOV.U32 R21, RZ, RZ, R5 ;  /* 0x000000ffff157224 */ /* 0x000fe200078e0005 */
[----:B------:R-:W-:-:S07]  /*18b0*/  MOV R17, 0x18d0 ;  /* 0x000018d000117802 */ /* 0x000fce0000000f00 */
[----:B------:R-:W-:Y:S05]  /*18c0*/  CALL.REL.NOINC `($__internal_1_$__cuda_sm3x_div_rn_noftz_f32_slowpath) ;  /* 0x0000000c00a87944 */ /* 0x000fea0003c00000 */
[----:B------:R-:W-:-:S07]  /*18d0*/  MOV R9, R11 ;  /* 0x0000000b00097202 */ /* 0x000fce0000000f00 */
.L_x_35:
[----:B------:R-:W-:Y:S05]  /*18e0*/  BSYNC.RECONVERGENT B3 ;  /* 0x0000000000037941 */ /* 0x000fea0003800200 */
.L_x_34:
        /* <DEDUP_REMOVED lines=14> */
.L_x_37:
[----:B------:R-:W-:Y:S05]  /*19d0*/  BSYNC.RECONVERGENT B3 ;  /* 0x0000000000037941 */ /* 0x000fea0003800200 */
.L_x_36:
        /* <DEDUP_REMOVED lines=13> */
.L_x_39:
[----:B------:R-:W-:Y:S05]  /*1ab0*/  BSYNC.RECONVERGENT B3 ;  /* 0x0000000000037941 */ /* 0x000fea0003800200 */
.L_x_38:
[----:B------:R-:W-:-:S04]  /*1ac0*/  IADD3 R4, P0, PT, R16, R28, RZ ;  /* 0x0000001c10047210 */ /* 0x000fc80007f1e0ff */
[----:B------:R-:W-:-:S06]  /*1ad0*/  IADD3.X R5, PT, PT, R15, R29, RZ, P0, !PT ;  /* 0x0000001d0f057210 */ /* 0x000fcc00007fe4ff */
        /* <DEDUP_REMOVED lines=18> */
[----:B------:R-:W-:-:S03]  /*1c00*/  IADD3 R28, P1, PT, R16, R26, RZ ;  /* 0x0000001a101c7210 */ /* 0x000fc60007f3e0ff */
[----:B------:R-:W-:Y:S01]  /*1c10*/  FADD R19, R19, 1 ;  /* 0x3f80000013137421 */ /* 0x000fe20000000000 */
[----:B------:R-:W-:Y:S02]  /*1c20*/  IADD3.X R29, PT, PT, R15, R27, RZ, P1, !PT ;  /* 0x0000001b0f1d7210 */ /* 0x000fe40000ffe4ff */
[----:B------:R-:W0:Y:S01]  /*1c30*/  MUFU.EX2 R26, R18 ;  /* 0x00000012001a7308 */ /* 0x000e220000000800 */
[----:B-1----:R-:W-:Y:S02]  /*1c40*/  @!P0 FMUL R25, R25, R25 ;  /* 0x0000001919198220 */ /* 0x002fe40000400000 */
[----:B------:R1:W-:Y:S05]  /*1c50*/  STG.E.128 desc[UR4][R28.64], R8 ;  /* 0x000000081c007986 */ /* 0x0003ea000c101d04 */
[----:B------:R-:W3:Y:S01]  /*1c60*/  MUFU.RCP R20, R19 ;  /* 0x0000001300147308 */ /* 0x000ee20000001000 */
[----:B--2---:R-:W-:-:S07]  /*1c70*/  @!P2 FMUL R24, R24, R24 ;  /* 0x000000181818a220 */ /* 0x004fce0000400000 */
[----:B------:R-:W2:Y:S01]  /*1c80*/  FCHK P1, R4, R19 ;  /* 0x0000001304007302 */ /* 0x000ea20000020000 */
[----:B0-----:R-:W-:Y:S01]  /*1c90*/  @!P3 FMUL R26, R26, R26 ;  /* 0x0000001a1a1ab220 */ /* 0x001fe20000400000 */
[----:B---3--:R-:W-:-:S04]  /*1ca0*/  FFMA R17, -R19, R20, 1 ;  /* 0x3f80000013117423 */ /* 0x008fc80000000114 */
[----:B------:R-:W-:-:S04]  /*1cb0*/  FFMA R17, R20, R17, R20 ;  /* 0x0000001114117223 */ /* 0x000fc80000000014 */
[----:B------:R-:W-:-:S04]  /*1cc0*/  FFMA R20, R4, R17, RZ ;  /* 0x0000001104147223 */ /* 0x000fc800000000ff */
[----:B------:R-:W-:-:S04]  /*1cd0*/  FFMA R21, -R19, R20, R4 ;  /* 0x0000001413157223 */ /* 0x000fc80000000104 */
[----:B-1----:R-:W-:Y:S01]  /*1ce0*/  FFMA R8, R17, R21, R20 ;  /* 0x0000001511087223 */ /* 0x002fe20000000014 */
[----:B--2---:R-:W-:Y:S06]  /*1cf0*/  @!P1 BRA `(.L_x_41) ;  /* 0x0000000000109947 */ /* 0x004fec0003800000 */
[----:B------:R-:W-:Y:S02]  /*1d00*/  MOV R21, R4 ;  /* 0x0000000400157202 */ /* 0x000fe40000000f00 */
[----:B------:R-:W-:-:S07]  /*1d10*/  MOV R17, 0x1d30 ;  /* 0x00001d3000117802 */ /* 0x000fce0000000f00 */
[----:B------:R-:W-:Y:S05]  /*1d20*/  CALL.REL.NOINC `($__internal_1_$__cuda_sm3x_div_rn_noftz_f32_slowpath) ;  /* 0x0000000800907944 */ /* 0x000fea0003c00000 */
[----:B------:R-:W-:-:S07]  /*1d30*/  IMAD.MOV.U32 R8, RZ, RZ, R11 ;  /* 0x000000ffff087224 */ /* 0x000fce00078e000b */
.L_x_41:
[----:B------:R-:W-:Y:S05]  /*1d40*/  BSYNC.RECONVERGENT B3 ;  /* 0x0000000000037941 */ /* 0x000fea0003800200 */
.L_x_40:
        /* <DEDUP_REMOVED lines=14> */
.L_x_43:
[----:B------:R-:W-:Y:S05]  /*1e30*/  BSYNC.RECONVERGENT B3 ;  /* 0x0000000000037941 */ /* 0x000fea0003800200 */
.L_x_42:
        /* <DEDUP_REMOVED lines=14> */
.L_x_45:
[----:B------:R-:W-:Y:S05]  /*1f20*/  BSYNC.RECONVERGENT B3 ;  /* 0x0000000000037941 */ /* 0x000fea0003800200 */
.L_x_44:
        /* <DEDUP_REMOVED lines=13> */
.L_x_47:
[----:B------:R-:W-:Y:S05]  /*2000*/  BSYNC.RECONVERGENT B3 ;  /* 0x0000000000037941 */ /* 0x000fea0003800200 */
.L_x_46:
[----:B------:R-:W-:-:S04]  /*2010*/  IADD3 R4, P0, PT, R16, R28, RZ ;  /* 0x0000001c10047210 */ /* 0x000fc80007f1e0ff */
[----:B------:R-:W-:Y:S02]  /*2020*/  IADD3.X R5, PT, PT, R15, R29, RZ, P0, !PT ;  /* 0x0000001d0f057210 */ /* 0x000fe400007fe4ff */
[----:B------:R-:W-:-:S03]  /*2030*/  LEA R2, P0, R13, R2, 0x2 ;  /* 0x000000020d027211 */ /* 0x000fc600078010ff */
[----:B------:R1:W-:Y:S01]  /*2040*/  STG.E.128 desc[UR4][R4.64], R8 ;  /* 0x0000000804007986 */ /* 0x0003e2000c101d04 */
[----:B------:R-:W-:Y:S02]  /*2050*/  LEA.HI.X R0, R13, R0, RZ, 0x2, P0 ;  /* 0x000000000d007211 */ /* 0x000fe400000f14ff */
[----:B------:R-:W-:-:S04]  /*2060*/  ISETP.GE.U32.AND P0, PT, R2, R12, PT ;  /* 0x0000000c0200720c */ /* 0x000fc80003f06070 */
[----:B------:R-:W-:-:S13]  /*2070*/  ISETP.GE.U32.AND.EX P0, PT, R0, R3, PT, P0 ;  /* 0x000000030000720c */ /* 0x000fda0003f06100 */
[----:B-1----:R-:W-:Y:S05]  /*2080*/  @!P0 BRA `(.L_x_48) ;  /* 0xffffffe800948947 */ /* 0x002fea000383ffff */
.L_x_1:
[----:B------:R-:W-:Y:S05]  /*2090*/  BSYNC.RECONVERGENT B0 ;  /* 0x0000000000007941 */ /* 0x000fea0003800200 */
.L_x_0:
[----:B------:R-:W1:Y:S02]  /*20a0*/  LDCU.64 UR16, c[0x0][0x390] ;  /* 0x00007200ff1077ac */ /* 0x000e640008000a00 */
[----:B-1----:R-:W-:-:S06]  /*20b0*/  ULOP3.LUT UR6, UR16, 0xfffffffc, URZ, 0xc0, !UPT ;  /* 0xfffffffc10067892 */ /* 0x002fcc000f8ec0ff */
[----:B0-----:R-:W-:-:S04]  /*20c0*/  IADD3 R5, P1, PT, R14, UR6, RZ ;  /* 0x000000060e057c10 */ /* 0x001fc8000ff3e0ff */
[----:B------:R-:W-:Y:S02]  /*20d0*/  ISETP.GE.U32.AND P0, PT, R5, UR16, PT ;  /* 0x0000001005007c0c */ /* 0x000fe4000bf06070 */
[----:B------:R-:W-:-:S04]  /*20e0*/  IADD3.X R3, PT, PT, RZ, UR17, RZ, P1, !PT ;  /* 0x00000011ff037c10 */ /* 0x000fc80008ffe4ff */
[----:B------:R-:W-:-:S13]  /*20f0*/  ISETP.GE.U32.AND.EX P0, PT, R3, UR17, PT, P0 ;  /* 0x0000001103007c0c */ /* 0x000fda000bf06100 */
[----:B------:R-:W-:Y:S05]  /*2100*/  @P0 EXIT ;  /* 0x000000000000094d */ /* 0x000fea0003800000 */
[----:B------:R-:W0:Y:S01]  /*2110*/  LDCU.64 UR6, c[0x0][0x380] ;  /* 0x00007000ff0677ac */ /* 0x000e220008000a00 */
[----:B------:R-:W1:Y:S01]  /*2120*/  LDCU.64 UR10, c[0x0][0x388] ;  /* 0x00007100ff0a77ac */ /* 0x000e620008000a00 */
[----:B------:R-:W2:Y:S02]  /*2130*/  LDCU.64 UR8, c[0x0][0x390] ;  /* 0x00007200ff0877ac */ /* 0x000ea40008000a00 */
.L_x_51:
[C---:B------:R-:W-:Y:S01]  /*2140*/  IMAD.SHL.U32 R0, R5.reuse, 0x4, RZ ;  /* 0x0000000405007824 */ /* 0x040fe200078e00ff */
[----:B------:R-:W-:-:S04]  /*2150*/  SHF.L.U64.HI R2, R5, 0x2, R3 ;  /* 0x0000000205027819 */ /* 0x000fc80000010203 */
[----:B0--3--:R-:W-:-:S04]  /*2160*/  IADD3 R6, P0, PT, R0, UR6, RZ ;  /* 0x0000000600067c10 */ /* 0x009fc8000ff1e0ff */
[----:B------:R-:W-:-:S05]  /*2170*/  IADD3.X R7, PT, PT, R2, UR7, RZ, P0, !PT ;  /* 0x0000000702077c10 */ /* 0x000fca00087fe4ff */
[----:B------:R-:W3:Y:S01]  /*2180*/  LDG.E.CONSTANT R21, desc[UR4][R6.64] ;  /* 0x0000000406157981 */ /* 0x000ee2000c1e9900 */
[----:B------:R-:W-:Y:S01]  /*2190*/  BSSY.RECONVERGENT B0, `(.L_x_49) ;  /* 0x0000015000007945 */ /* 0x000fe20003800200 */
[----:B---3--:R-:W-:-:S05]  /*21a0*/  FMUL R4, R21, -1.4426950216293334961 ;  /* 0xbfb8aa3b15047820 */ /* 0x008fca0000400000 */
[----:B------:R-:W-:-:S13]  /*21b0*/  FSETP.GEU.AND P0, PT, R4, -126, PT ;  /* 0xc2fc00000400780b */ /* 0x000fda0003f0e000 */
[----:B------:R-:W-:-:S04]  /*21c0*/  @!P0 FMUL R4, R4, 0.5 ;  /* 0x3f00000004048820 */ /* 0x000fc80000400000 */
[----:B------:R-:W0:Y:S02]  /*21d0*/  MUFU.EX2 R8, R4 ;  /* 0x0000000400087308 */ /* 0x000e240000000800 */
[----:B0-----:R-:W-:Y:S01]  /*21e0*/  @!P0 FMUL R8, R8, R8 ;  /* 0x0000000808088220 */ /* 0x001fe20000400000 */
[----:B------:R-:W-:-:S03]  /*21f0*/  IADD3 R5, P0, PT, R13, R5, RZ ;  /* 0x000000050d057210 */ /* 0x000fc60007f1e0ff */
[----:B------:R-:W-:Y:S01]  /*2200*/  FADD R19, R8, 1 ;  /* 0x3f80000008137421 */ /* 0x000fe20000000000 */
[----:B------:R-:W-:Y:S02]  /*2210*/  IADD3.X R3, PT, PT, RZ, R3, RZ, P0, !PT ;  /* 0x00000003ff037210 */ /* 0x000fe400007fe4ff */
[----:B--2---:R-:W-:Y:S01]  /*2220*/  ISETP.GE.U32.AND P0, PT, R5, UR8, PT ;  /* 0x0000000805007c0c */ /* 0x004fe2000bf06070 */
[----:B------:R-:W0:Y:S03]  /*2230*/  MUFU.RCP R8, R19 ;  /* 0x0000001300087308 */ /* 0x000e260000001000 */
[----:B------:R-:W-:-:S05]  /*2240*/  ISETP.GE.U32.AND.EX P0, PT, R3, UR9, PT, P0 ;  /* 0x0000000903007c0c */ /* 0x000fca000bf06100 */
[----:B------:R-:W2:Y:S01]  /*2250*/  FCHK P1, R21, R19 ;  /* 0x0000001315007302 */ /* 0x000ea20000020000 */
[----:B0-----:R-:W-:-:S04]  /*2260*/  FFMA R9, -R19, R8, 1 ;  /* 0x3f80000013097423 */ /* 0x001fc80000000108 */
[----:B------:R-:W-:-:S04]  /*2270*/  FFMA R8, R8, R9, R8 ;  /* 0x0000000908087223 */ /* 0x000fc80000000008 */
[----:B------:R-:W-:-:S04]  /*2280*/  FFMA R7, R21, R8, RZ ;  /* 0x0000000815077223 */ /* 0x000fc800000000ff */
[----:B------:R-:W-:-:S04]  /*2290*/  FFMA R4, -R19, R7, R21 ;  /* 0x0000000713047223 */ /* 0x000fc80000000115 */
[----:B------:R-:W-:Y:S01]  /*22a0*/  FFMA R11, R8, R4, R7 ;  /* 0x00000004080b7223 */ /* 0x000fe20000000007 */
[----:B--2---:R-:W-:Y:S06]  /*22b0*/  @!P1 BRA `(.L_x_50) ;  /* 0x0000000000089947 */ /* 0x004fec0003800000 */
[----:B------:R-:W-:-:S07]  /*22c0*/  MOV R17, 0x22e0 ;  /* 0x000022e000117802 */ /* 0x000fce0000000f00 */
[----:B-1----:R-:W-:Y:S05]  /*22d0*/  CALL.REL.NOINC `($__internal_1_$__cuda_sm3x_div_rn_noftz_f32_slowpath) ;  /* 0x0000000400247944 */ /* 0x002fea0003c00000 */
.L_x_50:
[----:B-1----:R-:W-:Y:S05]  /*22e0*/  BSYNC.RECONVERGENT B0 ;  /* 0x0000000000007941 */ /* 0x002fea0003800200 */
.L_x_49:
[----:B------:R-:W-:-:S04]  /*22f0*/  IADD3 R6, P1, PT, R0, UR10, RZ ;  /* 0x0000000a00067c10 */ /* 0x000fc8000ff3e0ff */
[----:B------:R-:W-:-:S05]  /*2300*/  IADD3.X R7, PT, PT, R2, UR11, RZ, P1, !PT ;  /* 0x0000000b02077c10 */ /* 0x000fca0008ffe4ff */
[----:B------:R3:W-:Y:S01]  /*2310*/  STG.E desc[UR4][R6.64], R11 ;  /* 0x0000000b06007986 */ /* 0x0007e2000c101904 */
[----:B------:R-:W-:Y:S05]  /*2320*/  @!P0 BRA `(.L_x_51) ;  /* 0xfffffffc00848947 */ /* 0x000fea000383ffff */
[----:B------:R-:W-:Y:S05]  /*2330*/  EXIT ;  /* 0x000000000000794d */ /* 0x000fea0003800000 */
        .weak           $__internal_0_$__cuda_sm20_div_u64
        .type           $__internal_0_$__cuda_sm20_div_u64,@function
        .size           $__internal_0_$__cuda_sm20_div_u64,($__internal_1_$__cuda_sm3x_div_rn_noftz_f32_slowpath - $__internal_0_$__cuda_sm20_div_u64)
$__internal_0_$__cuda_sm20_div_u64:
[----:B------:R-:W-:Y:S01]  /*2340*/  HFMA2 R11, -RZ, RZ, 0, 0 ;  /* 0x00000000ff0b7431 */ /* 0x000fe200000001ff */
[----:B------:R-:W-:-:S04]  /*2350*/  MOV R10, R13 ;  /* 0x0000000d000a7202 */ /* 0x000fc80000000f00 */
[----:B------:R-:W0:Y:S08]  /*2360*/  I2F.U64.RP R5, R10 ;  /* 0x0000000a00057312 */ /* 0x000e300000309000 */
[----:B0-----:R-:W0:Y:S02]  /*2370*/  MUFU.RCP R5, R5 ;  /* 0x0000000500057308 */ /* 0x001e240000001000 */
[----:B0-----:R-:W-:-:S06]  /*2380*/  VIADD R6, R5, 0x1ffffffe ;  /* 0x1ffffffe05067836 */ /* 0x001fcc0000000000 */
[----:B------:R-:W0:Y:S02]  /*2390*/  F2I.U64.TRUNC R6, R6 ;  /* 0x0000000600067311 */ /* 0x000e24000020d800 */
[----:B0-----:R-:W-:-:S04]  /*23a0*/  IMAD.WIDE.U32 R8, R6, R13, RZ ;  /* 0x0000000d06087225 */ /* 0x001fc800078e00ff */
[----:B------:R-:W-:Y:S01]  /*23b0*/  IMAD R9, R7, R13, R9 ;  /* 0x0000000d07097224 */ /* 0x000fe200078e0209 */
[----:B------:R-:W-:-:S04]  /*23c0*/  IADD3 R15, P0, PT, RZ, -R8, RZ ;  /* 0x80000008ff0f7210 */ /* 0x000fc80007f1e0ff */
[----:B------:R-:W-:Y:S01]  /*23d0*/  IADD3.X R17, PT, PT, RZ, ~R9, RZ, P0, !PT ;  /* 0x80000009ff117210 */ /* 0x000fe200007fe4ff */
[----:B------:R-:W-:Y:S01]  /*23e0*/  IMAD.HI.U32 R8, R6, R15, RZ ;  /* 0x0000000f06087227 */ /* 0x000fe200078e00ff */
[----:B------:R-:W-:-:S03]  /*23f0*/  MOV R9, R6 ;  /* 0x0000000600097202 */ /* 0x000fc60000000f00 */
[-C--:B------:R-:W-:Y:S02]  /*2400*/  IMAD R11, R7, R17.reuse, RZ ;  /* 0x00000011070b7224 */ /* 0x080fe400078e02ff */
[----:B------:R-:W-:-:S04]  /*2410*/  IMAD.WIDE.U32 R8, P0, R6, R17, R8 ;  /* 0x0000001106087225 */ /* 0x000fc80007800008 */
[----:B------:R-:W-:-:S04]  /*2420*/  IMAD.HI.U32 R5, R7, R17, RZ ;  /* 0x0000001107057227 */ /* 0x000fc800078e00ff */
[----:B------:R-:W-:Y:S01]  /*2430*/  IMAD.HI.U32 R8, P1, R7, R15, R8 ;  /* 0x0000000f07087227 */ /* 0x000fe20007820008 */
[----:B------:R-:W-:-:S04]  /*2440*/  IADD3.X R5, PT, PT, R5, R7, RZ, P0, !PT ;  /* 0x0000000705057210 */ /* 0x000fc800007fe4ff */
[----:B------:R-:W-:-:S04]  /*2450*/  IADD3 R9, P2, PT, R11, R8, RZ ;  /* 0x000000080b097210 */ /* 0x000fc80007f5e0ff */
[----:B------:R-:W-:Y:S01]  /*2460*/  IADD3.X R5, PT, PT, RZ, RZ, R5, P2, P1 ;  /* 0x000000ffff057210 */ /* 0x000fe200017e2405 */
[----:B------:R-:W-:-:S03]  /*2470*/  IMAD.WIDE.U32 R6, R9, R13, RZ ;  /* 0x0000000d09067225 */ /* 0x000fc600078e00ff */
[----:B------:R-:W-:Y:S01]  /*2480*/  IADD3 R11, P0, PT, RZ, -R6, RZ ;  /* 0x80000006ff0b7210 */ /* 0x000fe20007f1e0ff */
[----:B------:R-:W-:Y:S02]  /*2490*/  IMAD R6, R5, R13, R7 ;  /* 0x0000000d05067224 */ /* 0x000fe400078e0207 */
[----:B------:R-:W-:Y:S02]  /*24a0*/  HFMA2 R7, -RZ, RZ, 0, 0 ;  /* 0x00000000ff077431 */ /* 0x000fe400000001ff */
[----:B------:R-:W-:-:S04]  /*24b0*/  IMAD.HI.U32 R8, R9, R11, RZ ;  /* 0x0000000b09087227 */ /* 0x000fc800078e00ff */
[----:B------:R-:W-:-:S04]  /*24c0*/  IMAD.X R6, RZ, RZ, ~R6, P0 ;  /* 0x000000ffff067224 */ /* 0x000fc800000e0e06 */
[----:B------:R-:W-:-:S04]  /*24d0*/  IMAD.WIDE.U32 R8, P0, R9, R6, R8 ;  /* 0x0000000609087225 */ /* 0x000fc80007800008 */
[C---:B------:R-:W-:Y:S02]  /*24e0*/  IMAD R10, R5.reuse, R6, RZ ;  /* 0x00000006050a7224 */ /* 0x040fe400078e02ff */
[----:B------:R-:W-:-:S04]  /*24f0*/  IMAD.HI.U32 R9, P1, R5, R11, R8 ;  /* 0x0000000b05097227 */ /* 0x000fc80007820008 */
[----:B------:R-:W-:Y:S01]  /*2500*/  IMAD.HI.U32 R6, R5, R6, RZ ;  /* 0x0000000605067227 */ /* 0x000fe200078e00ff */
[----:B------:R-:W-:-:S04]  /*2510*/  IADD3 R9, P2, PT, R10, R9, RZ ;  /* 0x000000090a097210 */ /* 0x000fc80007f5e0ff */
[----:B------:R-:W-:Y:S01]  /*2520*/  IADD3.X R5, PT, PT, R6, R5, RZ, P0, !PT ;  /* 0x0000000506057210 */ /* 0x000fe200007fe4ff */
[----:B------:R-:W-:-:S03]  /*2530*/  IMAD.HI.U32 R6, R9, R0, RZ ;  /* 0x0000000009067227 */ /* 0x000fc600078e00ff */
[----:B------:R-:W-:Y:S01]  /*2540*/  IADD3.X R5, PT, PT, RZ, RZ, R5, P2, P1 ;  /* 0x000000ffff057210 */ /* 0x000fe200017e2405 */
[----:B------:R-:W-:-:S04]  /*2550*/  IMAD.WIDE.U32 R6, R9, R4, R6 ;  /* 0x0000000409067225 */ /* 0x000fc800078e0006 */
[C---:B------:R-:W-:Y:S02]  /*2560*/  IMAD R9, R5.reuse, R4, RZ ;  /* 0x0000000405097224 */ /* 0x040fe400078e02ff */
[----:B------:R-:W-:-:S04]  /*2570*/  IMAD.HI.U32 R6, P0, R5, R0, R6 ;  /* 0x0000000005067227 */ /* 0x000fc80007800006 */
[----:B------:R-:W-:Y:S01]  /*2580*/  IMAD.HI.U32 R5, R5, R4, RZ ;  /* 0x0000000405057227 */ /* 0x000fe200078e00ff */
[----:B------:R-:W-:-:S04]  /*2590*/  IADD3 R8, P1, PT, R9, R6, RZ ;  /* 0x0000000609087210 */ /* 0x000fc80007f3e0ff */
[----:B------:R-:W-:Y:S01]  /*25a0*/  IADD3.X R5, PT, PT, R5, RZ, RZ, P0, !PT ;  /* 0x000000ff05057210 */ /* 0x000fe200007fe4ff */
[C---:B------:R-:W-:Y:S01]  /*25b0*/  IMAD.WIDE.U32 R6, R8.reuse, R13, RZ ;  /* 0x0000000d08067225 */ /* 0x040fe200078e00ff */
[----:B------:R-:W-:-:S03]  /*25c0*/  IADD3 R9, P2, PT, R8, 0x1, RZ ;  /* 0x0000000108097810 */ /* 0x000fc60007f5e0ff */
[----:B------:R-:W-:Y:S01]  /*25d0*/  IMAD.X R5, RZ, RZ, R5, P1 ;  /* 0x000000ffff057224 */ /* 0x000fe200008e0605 */
[----:B------:R-:W-:-:S03]  /*25e0*/  IADD3 R10, P0, PT, -R6, R0, RZ ;  /* 0x00000000060a7210 */ /* 0x000fc60007f1e1ff */
[----:B------:R-:W-:Y:S01]  /*25f0*/  IMAD R7, R5, R13, R7 ;  /* 0x0000000d05077224 */ /* 0x000fe200078e0207 */
[----:B------:R-:W-:-:S04]  /*2600*/  IADD3 R0, P1, PT, -R13, R10, RZ ;  /* 0x0000000a0d007210 */ /* 0x000fc80007f3e1ff */
[----:B------:R-:W-:Y:S02]  /*2610*/  IADD3.X R7, PT, PT, ~R7, R4, RZ, P0, !PT ;  /* 0x0000000407077210 */ /* 0x000fe400007fe5ff */
[----:B------:R-:W-:Y:S02]  /*2620*/  ISETP.GE.U32.AND P0, PT, R10, R13, PT ;  /* 0x0000000d0a00720c */ /* 0x000fe40003f06070 */
[C---:B------:R-:W-:Y:S02]  /*2630*/  IADD3.X R6, PT, PT, R7.reuse, -0x1, RZ, P1, !PT ;  /* 0xffffffff07067810 */ /* 0x040fe40000ffe4ff */
[----:B------:R-:W-:Y:S02]  /*2640*/  ISETP.GE.U32.AND.EX P0, PT, R7, RZ, PT, P0 ;  /* 0x000000ff0700720c */ /* 0x000fe40003f06100 */
[----:B------:R-:W-:Y:S02]  /*2650*/  IADD3.X R4, PT, PT, RZ, R5, RZ, P2, !PT ;  /* 0x00000005ff047210 */ /* 0x000fe400017fe4ff */
[----:B------:R-:W-:-:S02]  /*2660*/  SEL R0, R0, R10, P0 ;  /* 0x0000000a00007207 */ /* 0x000fc40000000000 */
[----:B------:R-:W-:Y:S02]  /*2670*/  SEL R9, R9, R8, P0 ;  /* 0x0000000809097207 */ /* 0x000fe40000000000 */
[----:B------:R-:W-:Y:S02]  /*2680*/  SEL R6, R6, R7, P0 ;  /* 0x0000000706067207 */ /* 0x000fe40000000000 */
[----:B------:R-:W-:Y:S02]  /*2690*/  SEL R4, R4, R5, P0 ;  /* 0x0000000504047207 */ /* 0x000fe40000000000 */
[----:B------:R-:W-:Y:S02]  /*26a0*/  ISETP.GE.U32.AND P0, PT, R0, R13, PT ;  /* 0x0000000d0000720c */ /* 0x000fe40003f06070 */
[----:B------:R-:W-:Y:S02]  /*26b0*/  IADD3 R0, P2, PT, R9, 0x1, RZ ;  /* 0x0000000109007810 */ /* 0x000fe40007f5e0ff */
[----:B------:R-:W-:-:S02]  /*26c0*/  ISETP.GE.U32.AND.EX P0, PT, R6, RZ, PT, P0 ;  /* 0x000000ff0600720c */ /* 0x000fc40003f06100 */
[-C--:B------:R-:W-:Y:S02]  /*26d0*/  IADD3.X R7, PT, PT, RZ, R4.reuse, RZ, P2, !PT ;  /* 0x00000004ff077210 */ /* 0x080fe400017fe4ff */
[----:B------:R-:W-:Y:S02]  /*26e0*/  ISETP.NE.U32.AND P1, PT, R13, RZ, PT ;  /* 0x000000ff0d00720c */ /* 0x000fe40003f25070 */
[----:B------:R-:W-:Y:S01]  /*26f0*/  SEL R7, R7, R4, P0 ;  /* 0x0000000407077207 */ /* 0x000fe20000000000 */
[----:B------:R-:W-:Y:S01]  /*2700*/  IMAD.MOV.U32 R4, RZ, RZ, R2 ;  /* 0x000000ffff047224 */ /* 0x000fe200078e0002 */
[----:B------:R-:W-:Y:S02]  /*2710*/  MOV R5, 0x0 ;  /* 0x0000000000057802 */ /* 0x000fe40000000f00 */
[----:B------:R-:W-:Y:S02]  /*2720*/  ISETP.NE.AND.EX P1, PT, RZ, RZ, PT, P1 ;  /* 0x000000ffff00720c */ /* 0x000fe40003f25310 */
[----:B------:R-:W-:-:S02]  /*2730*/  SEL R0, R0, R9, P0 ;  /* 0x0000000900007207 */ /* 0x000fc40000000000 */
[----:B------:R-:W-:Y:S02]  /*2740*/  SEL R7, R7, 0xffffffff, P1 ;  /* 0xffffffff07077807 */ /* 0x000fe40000800000 */
[----:B------:R-:W-:Y:S01]  /*2750*/  SEL R0, R0, 0xffffffff, P1 ;  /* 0xffffffff00007807 */ /* 0x000fe20000800000 */
[----:B------:R-:W-:Y:S06]  /*2760*/  RET.REL.NODEC R4 `(_Z7swishfnPKfPfm) ;  /* 0xffffffd804247950 */ /* 0x000fec0003c3ffff */
        .weak           $__internal_1_$__cuda_sm3x_div_rn_noftz_f32_slowpath
        .type           $__internal_1_$__cuda_sm3x_div_rn_noftz_f32_slowpath,@function
        .size           $__internal_1_$__cuda_sm3x_div_rn_noftz_f32_slowpath,(.L_x_65 - $__internal_1_$__cuda_sm3x_div_rn_noftz_f32_slowpath)
$__internal_1_$__cuda_sm3x_div_rn_noftz_f32_slowpath:
[----:B------:R-:W-:Y:S01]  /*2770*/  SHF.R.U32.HI R11, RZ, 0x17, R19 ;  /* 0x00000017ff0b7819 */ /* 0x000fe20000011613 */
[----:B------:R-:W-:Y:S01]  /*2780*/  BSSY.RECONVERGENT B1, `(.L_x_52) ;  /* 0x0000062000017945 */ /* 0x000fe20003800200 */
[----:B------:R-:W-:Y:S02]  /*2790*/  SHF.R.U32.HI R22, RZ, 0x17, R21 ;  /* 0x00000017ff167819 */ /* 0x000fe40000011615 */
[----:B------:R-:W-:Y:S02]  /*27a0*/  LOP3.LUT R11, R11, 0xff, RZ, 0xc0, !PT ;  /* 0x000000ff0b0b7812 */ /* 0x000fe400078ec0ff */
[----:B------:R-:W-:Y:S02]  /*27b0*/  LOP3.LUT R22, R22, 0xff, RZ, 0xc0, !PT ;  /* 0x000000ff16167812 */ /* 0x000fe400078ec0ff */
[----:B------:R-:W-:Y:S02]  /*27c0*/  IADD3 R4, PT, PT, R11, -0x1, RZ ;  /* 0xffffffff0b047810 */ /* 0x000fe40007ffe0ff */
[----:B------:R-:W-:-:S02]  /*27d0*/  IADD3 R18, PT, PT, R22, -0x1, RZ ;  /* 0xffffffff16127810 */ /* 0x000fc40007ffe0ff */
[----:B------:R-:W-:-:S04]  /*27e0*/  ISETP.GT.U32.AND P1, PT, R4, 0xfd, PT ;  /* 0x000000fd0400780c */ /* 0x000fc80003f24070 */
[----:B------:R-:W-:-:S13]  /*27f0*/  ISETP.GT.U32.OR P1, PT, R18, 0xfd, P1 ;  /* 0x000000fd1200780c */ /* 0x000fda0000f24470 */
[----:B------:R-:W-:Y:S01]  /*2800*/  @!P1 IMAD.MOV.U32 R23, RZ, RZ, RZ ;  /* 0x000000ffff179224 */ /* 0x000fe200078e00ff */
[----:B------:R-:W-:Y:S06]  /*2810*/  @!P1 BRA `(.L_x_53) ;  /* 0x00000000005c9947 */ /* 0x000fec0003800000 */
[----:B------:R-:W-:Y:S02]  /*2820*/  FSETP.GTU.FTZ.AND P1, PT, |R21|, +INF , PT ;  /* 0x7f8000001500780b */ /* 0x000fe40003f3c200 */
[----:B------:R-:W-:-:S04]  /*2830*/  FSETP.GTU.FTZ.AND P2, PT, |R19|, +INF , PT ;  /* 0x7f8000001300780b */ /* 0x000fc80003f5c200 */
[----:B------:R-:W-:-:S13]  /*2840*/  PLOP3.LUT P1, PT, P1, P2, PT, 0xf8, 0x8f ;  /* 0x00000000008f781c */ /* 0x000fda0000f25f70 */
[----:B------:R-:W-:Y:S05]  /*2850*/  @P1 BRA `(.L_x_54) ;  /* 0x00000004004c1947 */ /* 0x000fea0003800000 */
[----:B------:R-:W-:-:S13]  /*2860*/  LOP3.LUT P1, RZ, R19, 0x7fffffff, R21, 0xc8, !PT ;  /* 0x7fffffff13ff7812 */ /* 0x000fda000782c815 */
[----:B------:R-:W-:Y:S05]  /*2870*/  @!P1 BRA `(.L_x_55) ;  /* 0x00000004003c9947 */ /* 0x000fea0003800000 */
[----:B------:R-:W-:Y:S02]  /*2880*/  FSETP.NEU.FTZ.AND P3, PT, |R21|, +INF , PT ;  /* 0x7f8000001500780b */ /* 0x000fe40003f7d200 */
[----:B------:R-:W-:Y:S02]  /*2890*/  FSETP.NEU.FTZ.AND P2, PT, |R19|, +INF , PT ;  /* 0x7f8000001300780b */ /* 0x000fe40003f5d200 */
[----:B------:R-:W-:-:S11]  /*28a0*/  FSETP.NEU.FTZ.AND P1, PT, |R21|, +INF , PT ;  /* 0x7f8000001500780b */ /* 0x000fd60003f3d200 */
[----:B------:R-:W-:Y:S05]  /*28b0*/  @!P2 BRA !P3, `(.L_x_55) ;  /* 0x00000004002ca947 */ /* 0x000fea0005800000 */
[----:B------:R-:W-:-:S04]  /*28c0*/  LOP3.LUT P3, RZ, R21, 0x7fffffff, RZ, 0xc0, !PT ;  /* 0x7fffffff15ff7812 */ /* 0x000fc8000786c0ff */
[----:B------:R-:W-:-:S13]  /*28d0*/  PLOP3.LUT P2, PT, P2, P3, PT, 0x2f, 0xf2 ;  /* 0x0000000000f2781c */ /* 0x000fda0001746577 */
[----:B------:R-:W-:Y:S05]  /*28e0*/  @P2 BRA `(.L_x_56) ;  /* 0x0000000400182947 */ /* 0x000fea0003800000 */
[----:B------:R-:W-:-:S04]  /*28f0*/  LOP3.LUT P2, RZ, R19, 0x7fffffff, RZ, 0xc0, !PT ;  /* 0x7fffffff13ff7812 */ /* 0x000fc8000784c0ff */
[----:B------:R-:W-:-:S13]  /*2900*/  PLOP3.LUT P1, PT, P1, P2, PT, 0x2f, 0xf2 ;  /* 0x0000000000f2781c */ /* 0x000fda0000f24577 */
[----:B------:R-:W-:Y:S05]  /*2910*/  @P1 BRA `(.L_x_57) ;  /* 0x0000000400001947 */ /* 0x000fea0003800000 */
[----:B------:R-:W-:Y:S02]  /*2920*/  ISETP.GE.AND P1, PT, R18, RZ, PT ;  /* 0x000000ff1200720c */ /* 0x000fe40003f26270 */
[----:B------:R-:W-:-:S11]  /*2930*/  ISETP.GE.AND P2, PT, R4, RZ, PT ;  /* 0x000000ff0400720c */ /* 0x000fd60003f46270 */
[----:B------:R-:W-:Y:S01]  /*2940*/  @P1 MOV R23, RZ ;  /* 0x000000ff00171202 */ /* 0x000fe20000000f00 */
[----:B------:R-:W-:Y:S01]  /*2950*/  @!P1 FFMA R21, R21, 1.84467440737095516160e+19, RZ ;  /* 0x5f80000015159823 */ /* 0x000fe200000000ff */
[----:B------:R-:W-:Y:S01]  /*2960*/  @!P1 MOV R23, 0xffffffc0 ;  /* 0xffffffc000179802 */ /* 0x000fe20000000f00 */
[----:B------:R-:W-:-:S03]  /*2970*/  @!P2 FFMA R19, R19, 1.84467440737095516160e+19, RZ ;  /* 0x5f8000001313a823 */ /* 0x000fc600000000ff */
[----:B------:R-:W-:-:S07]  /*2980*/  @!P2 IADD3 R23, PT, PT, R23, 0x40, RZ ;  /* 0x000000401717a810 */ /* 0x000fce0007ffe0ff */
.L_x_53:
[----:B------:R-:W-:Y:S01]  /*2990*/  LEA R4, R11, 0xc0800000, 0x17 ;  /* 0xc08000000b047811 */ /* 0x000fe200078eb8ff */
[----:B------:R-:W-:Y:S01]  /*29a0*/  BSSY.RECONVERGENT B2, `(.L_x_58) ;  /* 0x0000036000027945 */ /* 0x000fe20003800200 */
[----:B------:R-:W-:-:S03]  /*29b0*/  IADD3 R22, PT, PT, R22, -0x7f, RZ ;  /* 0xffffff8116167810 */ /* 0x000fc60007ffe0ff */
[----:B------:R-:W-:Y:S02]  /*29c0*/  IMAD.IADD R19, R19, 0x1, -R4 ;  /* 0x0000000113137824 */ /* 0x000fe400078e0a04 */
[C---:B------:R-:W-:Y:S01]  /*29d0*/  IMAD R21, R22.reuse, -0x800000, R21 ;  /* 0xff80000016157824 */ /* 0x040fe200078e0215 */
[----:B------:R-:W-:Y:S01]  /*29e0*/  IADD3 R22, PT, PT, R22, 0x7f, -R11 ;  /* 0x0000007f16167810 */ /* 0x000fe20007ffe80b */
[----:B------:R-:W0:Y:S01]  /*29f0*/  MUFU.RCP R4, R19 ;  /* 0x0000001300047308 */ /* 0x000e220000001000 */
[----:B------:R-:W-:Y:S02]  /*2a00*/  FADD.FTZ R20, -R19, -RZ ;  /* 0x800000ff13147221 */ /* 0x000fe40000010100 */
[----:B------:R-:W-:Y:S02]  /*2a10*/  IADD3 R23, PT, PT, R22, R23, RZ ;  /* 0x0000001716177210 */ /* 0x000fe40007ffe0ff */
[----:B0-----:R-:W-:-:S04]  /*2a20*/  FFMA R18, R4, R20, 1 ;  /* 0x3f80000004127423 */ /* 0x001fc80000000014 */
[----:B------:R-:W-:-:S04]  /*2a30*/  FFMA R4, R4, R18, R4 ;  /* 0x0000001204047223 */ /* 0x000fc80000000004 */
[----:B------:R-:W-:-:S04]  /*2a40*/  FFMA R19, R21, R4, RZ ;  /* 0x0000000415137223 */ /* 0x000fc800000000ff */
[----:B------:R-:W-:-:S04]  /*2a50*/  FFMA R18, R20, R19, R21 ;  /* 0x0000001314127223 */ /* 0x000fc80000000015 */
[----:B------:R-:W-:-:S04]  /*2a60*/  FFMA R18, R4, R18, R19 ;  /* 0x0000001204127223 */ /* 0x000fc80000000013 */
[----:B------:R-:W-:-:S04]  /*2a70*/  FFMA R20, R20, R18, R21 ;  /* 0x0000001214147223 */ /* 0x000fc80000000015 */
[----:B------:R-:W-:-:S05]  /*2a80*/  FFMA R19, R4, R20, R18 ;  /* 0x0000001404137223 */ /* 0x000fca0000000012 */
[----:B------:R-:W-:-:S04]  /*2a90*/  SHF.R.U32.HI R11, RZ, 0x17, R19 ;  /* 0x00000017ff0b7819 */ /* 0x000fc80000011613 */
[----:B------:R-:W-:-:S04]  /*2aa0*/  LOP3.LUT R11, R11, 0xff, RZ, 0xc0, !PT ;  /* 0x000000ff0b0b7812 */ /* 0x000fc800078ec0ff */
[----:B------:R-:W-:-:S05]  /*2ab0*/  IADD3 R11, PT, PT, R11, R23, RZ ;  /* 0x000000170b0b7210 */ /* 0x000fca0007ffe0ff */
[----:B------:R-:W-:-:S05]  /*2ac0*/  VIADD R21, R11, 0xffffffff ;  /* 0xffffffff0b157836 */ /* 0x000fca0000000000 */
[----:B------:R-:W-:-:S13]  /*2ad0*/  ISETP.GE.U32.AND P1, PT, R21, 0xfe, PT ;  /* 0x000000fe1500780c */ /* 0x000fda0003f26070 */
[----:B------:R-:W-:Y:S05]  /*2ae0*/  @!P1 BRA `(.L_x_59) ;  /* 0x0000000000809947 */ /* 0x000fea0003800000 */
[----:B------:R-:W-:-:S13]  /*2af0*/  ISETP.GT.AND P1, PT, R11, 0xfe, PT ;  /* 0x000000fe0b00780c */ /* 0x000fda0003f24270 */
[----:B------:R-:W-:Y:S05]  /*2b00*/  @P1 BRA `(.L_x_60) ;  /* 0x00000000006c1947 */ /* 0x000fea0003800000 */
[----:B------:R-:W-:-:S13]  /*2b10*/  ISETP.GE.AND P1, PT, R11, 0x1, PT ;  /* 0x000000010b00780c */ /* 0x000fda0003f26270 */
[----:B------:R-:W-:Y:S05]  /*2b20*/  @P1 BRA `(.L_x_61) ;  /* 0x0000000000741947 */ /* 0x000fea0003800000 */
[----:B------:R-:W-:Y:S02]  /*2b30*/  ISETP.GE.AND P1, PT, R11, -0x18, PT ;  /* 0xffffffe80b00780c */ /* 0x000fe40003f26270 */
[----:B------:R-:W-:-:S11]  /*2b40*/  LOP3.LUT R19, R19, 0x80000000, RZ, 0xc0, !PT ;  /* 0x8000000013137812 */ /* 0x000fd600078ec0ff */
[----:B------:R-:W-:Y:S05]  /*2b50*/  @!P1 BRA `(.L_x_61) ;  /* 0x0000000000689947 */ /* 0x000fea0003800000 */
[CCC-:B------:R-:W-:Y:S01]  /*2b60*/  FFMA.RZ R21, R4.reuse, R20.reuse, R18.reuse ;  /* 0x0000001404157223 */ /* 0x1c0fe2000000c012 */
[CCC-:B------:R-:W-:Y:S01]  /*2b70*/  FFMA.RP R22, R4.reuse, R20.reuse, R18.reuse ;  /* 0x0000001404167223 */ /* 0x1c0fe20000008012 */
[----:B------:R-:W-:Y:S01]  /*2b80*/  FFMA.RM R18, R4, R20, R18 ;  /* 0x0000001404127223 */ /* 0x000fe20000004012 */
[----:B------:R-:W-:Y:S02]  /*2b90*/  IADD3 R4, PT, PT, R11, 0x20, RZ ;  /* 0x000000200b047810 */ /* 0x000fe40007ffe0ff */
[----:B------:R-:W-:Y:S02]  /*2ba0*/  LOP3.LUT R21, R21, 0x7fffff, RZ, 0xc0, !PT ;  /* 0x007fffff15157812 */ /* 0x000fe400078ec0ff */
[----:B------:R-:W-:Y:S02]  /*2bb0*/  ISETP.NE.AND P3, PT, R11, RZ, PT ;  /* 0x000000ff0b00720c */ /* 0x000fe40003f65270 */
[----:B------:R-:W-:Y:S02]  /*2bc0*/  LOP3.LUT R21, R21, 0x800000, RZ, 0xfc, !PT ;  /* 0x0080000015157812 */ /* 0x000fe400078efcff */
[----:B------:R-:W-:-:S02]  /*2bd0*/  ISETP.NE.AND P2, PT, R11, RZ, PT ;  /* 0x000000ff0b00720c */ /* 0x000fc40003f45270 */
[----:B------:R-:W-:Y:S02]  /*2be0*/  IADD3 R11, PT, PT, -R11, RZ, RZ ;  /* 0x000000ff0b0b7210 */ /* 0x000fe40007ffe1ff */
[----:B------:R-:W-:Y:S02]  /*2bf0*/  SHF.L.U32 R4, R21, R4, RZ ;  /* 0x0000000415047219 */ /* 0x000fe400000006ff */
[----:B------:R-:W-:Y:S02]  /*2c00*/  FSETP.NEU.FTZ.AND P1, PT, R22, R18, PT ;  /* 0x000000121600720b */ /* 0x000fe40003f3d000 */
[----:B------:R-:W-:Y:S02]  /*2c10*/  SEL R11, R11, RZ, P3 ;  /* 0x000000ff0b0b7207 */ /* 0x000fe40001800000 */
[----:B------:R-:W-:Y:S02]  /*2c20*/  ISETP.NE.AND P2, PT, R4, RZ, P2 ;  /* 0x000000ff0400720c */ /* 0x000fe40001745270 */
[----:B------:R-:W-:-:S02]  /*2c30*/  SHF.R.U32.HI R21, RZ, R11, R21 ;  /* 0x0000000bff157219 */ /* 0x000fc40000011615 */
[----:B------:R-:W-:Y:S02]  /*2c40*/  PLOP3.LUT P1, PT, P1, P2, PT, 0xf8, 0x8f ;  /* 0x00000000008f781c */ /* 0x000fe40000f25f70 */
[----:B------:R-:W-:Y:S02]  /*2c50*/  SHF.R.U32.HI R11, RZ, 0x1, R21 ;  /* 0x00000001ff0b7819 */ /* 0x000fe40000011615 */
[----:B------:R-:W-:-:S04]  /*2c60*/  SEL R4, RZ, 0x1, !P1 ;  /* 0x00000001ff047807 */ /* 0x000fc80004800000 */
[----:B------:R-:W-:-:S04]  /*2c70*/  LOP3.LUT R4, R4, 0x1, R11, 0xf8, !PT ;  /* 0x0000000104047812 */ /* 0x000fc800078ef80b */
[----:B------:R-:W-:-:S04]  /*2c80*/  LOP3.LUT R4, R4, R21, RZ, 0xc0, !PT ;  /* 0x0000001504047212 */ /* 0x000fc800078ec0ff */
[----:B------:R-:W-:-:S04]  /*2c90*/  IADD3 R4, PT, PT, R11, R4, RZ ;  /* 0x000000040b047210 */ /* 0x000fc80007ffe0ff */
[----:B------:R-:W-:Y:S01]  /*2ca0*/  LOP3.LUT R19, R4, R19, RZ, 0xfc, !PT ;  /* 0x0000001304137212 */ /* 0x000fe200078efcff */
[----:B------:R-:W-:Y:S06]  /*2cb0*/  BRA `(.L_x_61) ;  /* 0x0000000000107947 */ /* 0x000fec0003800000 */
.L_x_60:
[----:B------:R-:W-:-:S04]  /*2cc0*/  LOP3.LUT R19, R19, 0x80000000, RZ, 0xc0, !PT ;  /* 0x8000000013137812 */ /* 0x000fc800078ec0ff */
[----:B------:R-:W-:Y:S01]  /*2cd0*/  LOP3.LUT R19, R19, 0x7f800000, RZ, 0xfc, !PT ;  /* 0x7f80000013137812 */ /* 0x000fe200078efcff */
[----:B------:R-:W-:Y:S06]  /*2ce0*/  BRA `(.L_x_61) ;  /* 0x0000000000047947 */ /* 0x000fec0003800000 */
.L_x_59:
[----:B------:R-:W-:-:S07]  /*2cf0*/  IMAD R19, R23, 0x800000, R19 ;  /* 0x0080000017137824 */ /* 0x000fce00078e0213 */
.L_x_61:
[----:B------:R-:W-:Y:S05]  /*2d00*/  BSYNC.RECONVERGENT B2 ;  /* 0x0000000000027941 */ /* 0x000fea0003800200 */
.L_x_58:
[----:B------:R-:W-:Y:S05]  /*2d10*/  BRA `(.L_x_62) ;  /* 0x0000000000207947 */ /* 0x000fea0003800000 */
.L_x_57:
[----:B------:R-:W-:-:S04]  /*2d20*/  LOP3.LUT R19, R19, 0x80000000, R21, 0x48, !PT ;  /* 0x8000000013137812 */ /* 0x000fc800078e4815 */
[----:B------:R-:W-:Y:S01]  /*2d30*/  LOP3.LUT R19, R19, 0x7f800000, RZ, 0xfc, !PT ;  /* 0x7f80000013137812 */ /* 0x000fe200078efcff */
[----:B------:R-:W-:Y:S06]  /*2d40*/  BRA `(.L_x_62) ;  /* 0x0000000000147947 */ /* 0x000fec0003800000 */
.L_x_56:
[----:B------:R-:W-:Y:S01]  /*2d50*/  LOP3.LUT R19, R19, 0x80000000, R21, 0x48, !PT ;  /* 0x8000000013137812 */ /* 0x000fe200078e4815 */
[----:B------:R-:W-:Y:S06]  /*2d60*/  BRA `(.L_x_62) ;  /* 0x00000000000c7947 */ /* 0x000fec0003800000 */
.L_x_55:
[----:B------:R-:W0:Y:S01]  /*2d70*/  MUFU.RSQ R19, -QNAN ;  /* 0xffc0000000137908 */ /* 0x000e220000001400 */
[----:B------:R-:W-:Y:S05]  /*2d80*/  BRA `(.L_x_62) ;  /* 0x0000000000047947 */ /* 0x000fea0003800000 */
.L_x_54:
[----:B------:R-:W-:-:S07]  /*2d90*/  FADD.FTZ R19, R21, R19 ;  /* 0x0000001315137221 */ /* 0x000fce0000010000 */
.L_x_62:
[----:B------:R-:W-:Y:S05]  /*2da0*/  BSYNC.RECONVERGENT B1 ;  /* 0x0000000000017941 */ /* 0x000fea0003800200 */
.L_x_52:
[----:B0-----:R-:W-:Y:S01]  /*2db0*/  MOV R11, R19 ;  /* 0x00000013000b7202 */ /* 0x001fe20000000f00 */
[----:B------:R-:W-:Y:S01]  /*2dc0*/  HFMA2 R19, -RZ, RZ, 0, 0 ;  /* 0x00000000ff137431 */ /* 0x000fe200000001ff */
[----:B------:R-:W-:-:S04]  /*2dd0*/  MOV R18, R17 ;  /* 0x0000001100127202 */ /* 0x000fc80000000f00 */
[----:B------:R-:W-:Y:S05]  /*2de0*/  RET.REL.NODEC R18 `(_Z7swishfnPKfPfm) ;  /* 0xffffffd012847950 */ /* 0x000fea0003c3ffff */
.L_x_63:
[----:B------:R-:W-:-:S00]  /*2df0*/  BRA `(.L_x_63) ;  /* 0xfffffffc00fc7947 */ /* 0x000fc0000383ffff */
[----:B------:R-:W-:-:S00]  /*2e00*/  NOP ;  /* 0x0000000000007918 */ /* 0x000fc00000000000 */
[----:B------:R-:W-:-:S00]  /*2e10*/  NOP ;  /* 0x0000000000007918 */ /* 0x000fc00000000000 */
[----:B------:R-:W-:-:S00]  /*2e20*/  NOP ;  /* 0x0000000000007918 */ /* 0x000fc00000000000 */
[----:B------:R-:W-:-:S00]  /*2e30*/  NOP ;  /* 0x0000000000007918 */ /* 0x000fc00000000000 */
[----:B------:R-:W-:-:S00]  /*2e40*/  NOP ;  /* 0x0000000000007918 */ /* 0x000fc00000000000 */
[----:B------:R-:W-:-:S00]  /*2e50*/  NOP ;  /* 0x0000000000007918 */ /* 0x000fc00000000000 */
[----:B------:R-:W-:-:S00]  /*2e60*/  NOP ;  /* 0x0000000000007918 */ /* 0x000fc00000000000 */
[----:B------:R-:W-:-:S00]  /*2e70*/  NOP ;  /* 0x0000000000007918 */ /* 0x000fc00000000000 */
.L_x_65:


//--------------------- .nv.shared.reserved.0     --------------------------
	.section	.nv.shared.reserved.0,"aw",@nobits
	.weak		__nv_reservedSMEM_offset_0_alias
	.size		__nv_reservedSMEM_offset_0_alias, 0, 64
	.other		__nv_reservedSMEM_offset_0_alias,@"STO_CUDA_RESERVED_SHARED STV_DEFAULT"
__nv_reservedSMEM_offset_0_alias:
	.zero		0
	.zero		64


//--------------------- .nv.constant0._Z7swishfnPKfPfm --------------------------
	.section	.nv.constant0._Z7swishfnPKfPfm,"a",@progbits
	.sectionflags	@""
	.align	4
.nv.constant0._Z7swishfnPKfPfm:
	.zero		920


//--------------------- SYMBOLS --------------------------

	.type		.nv.reservedSmem.offset0,@object
	.size		.nv.reservedSmem.offset0,0x4
